	.target	sm_100a

	.elftype	@"ET_EXEC"


//--------------------- .note.nv.tkinfo           --------------------------
	.section	.note.nv.tkinfo,"",@"SHT_NOTE"
	.sectionflags	@"SHF_NOTE_NV_TKINFO"
	.tkinfo
        /*0018*/ 	.word	0x00000002
        /*0030*/ 	.string	""
        /*0030*/ 	.string	"ptxas"
        /*0030*/ 	.string	"Cuda compilation tools, release 13.0, V13.0.88"
        /*0030*/ 	.string	"Build cuda_13.0.r13.0/compiler.36424714_0"
        /*0030*/ 	.string	"-arch sm_100a -m 64 "



//--------------------- .note.nv.cuinfo           --------------------------
	.section	.note.nv.cuinfo,"",@"SHT_NOTE"
	.sectionflags	@"SHF_NOTE_NV_CUINFO"
        /*0018*/ 	.short	0x0002
        /*001a*/ 	.short	0x0064
        /*001c*/ 	.short	0x0082
	.zero		2


//--------------------- .nv.info                  --------------------------
	.section	.nv.info,"",@"SHT_CUDA_INFO"
	.align	4


	//----- nvinfo : EIATTR_REGCOUNT
	.align		4
        /*0000*/ 	.byte	0x04, 0x2f
        /*0002*/ 	.short	(.L_19 - .L_18)
	.align		4
.L_18:
        /*0004*/ 	.word	index@(_ZN7cutlass13device_kernelINS_4gemm6kernel13GemmUniversalIN4cute5tupleIJiiiiEEENS1_10collective13CollectiveMmaINS1_35MainloopSm100TmaUmmaWarpSpecializedILi8ELi2ELi4ENS5_IJNS4_1CILi2EEENSA_ILi1EEESC_EEEEENS5_IJNSA_ILi256EEENSA_ILi128EEENSA_ILi32EEEEEENS_10tfloat32_tENS5_IJlSC_lEEESJ_SK_NS4_8TiledMMAINS4_8MMA_AtomIJNS4_23SM100_MMA_TF32_2x1SM_SSISJ_SJ_fLi256ELi128ELNS4_4UMMA5MajorE0ELSP_0ELNSO_7ScaleInE0ELSQ_0EEEEEENS4_6LayoutINS5_IJSC_SC_SC_EEENS5_IJNSA_ILi0EEESV_SV_EEEEENS5_IJNS4_10UnderscoreESY_SY_EEEEENS4_18SM100_TMA_2SM_LOADENS4_14ComposedLayoutINS4_7SwizzleILi3ELi4ELi3EEENS4_18smem_ptr_flag_bitsILi32EEENST_INS5_IJNSA_ILi8EEESH_EEENS5_IJSH_SC_EEEEEEEvNS4_8identityES11_S1B_vS1C_EENS_8epilogue10collective18CollectiveEpilogueINS1E_23Sm100TmaWarpSpecializedILi4ELi2ELi16ELb1ELb0EEEJNS5_IJSG_SG_SH_EEENS5_IJNST_ISG_SC_EENST_INSA_ILi16EEESC_EEEEESJ_SK_SJ_SK_NS1E_6fusion15FusionCallbacksIS1I_NS1O_17LinearCombinationISJ_fSJ_fLNS_15FloatRoundStyleE2EEES1J_S1N_JEEENS4_5SM1004TMEM4LOAD26SM100_TMEM_LOAD_32dp32b16xENS4_13SM90_TMA_LOADENS12_INS13_ILi2ELi4ELi3EEES16_NST_INS5_IJS17_S1L_EEENS5_IJS1L_SC_EEEEEEENS4_39AutoVectorizingCopyWithAssumedAlignmentILi128EEENS4_14SM90_TMA_STOREES23_S25_S25_EEEvvEEEEvNT_6ParamsE)
        /*0008*/ 	.word	0x00000060


	//----- nvinfo : EIATTR_FRAME_SIZE
	.align		4
.L_19:
        /*000c*/ 	.byte	0x04, 0x11
        /*000e*/ 	.short	(.L_21 - .L_20)
	.align		4
.L_20:
        /*0010*/ 	.word	index@($__internal_2_$__cuda_sm10x_tcgen05_guardrail_trap_unallocated_columns_being_dealloced)
        /*0014*/ 	.word	0x00000000


	//----- nvinfo : EIATTR_FRAME_SIZE
	.align		4
.L_21:
        /*0018*/ 	.byte	0x04, 0x11
        /*001a*/ 	.short	(.L_23 - .L_22)
	.align		4
.L_22:
        /*001c*/ 	.word	index@($__internal_1_$__cuda_sm10x_tcgen05_guardrail_trap_phase_invalid_during_alloc)
        /*0020*/ 	.word	0x00000000


	//----- nvinfo : EIATTR_FRAME_SIZE
	.align		4
.L_23:
        /*0024*/ 	.byte	0x04, 0x11
        /*0026*/ 	.short	(.L_25 - .L_24)
	.align		4
.L_24:
        /*0028*/ 	.word	index@($__internal_0_$__cuda_sm10x_tcgen05_guardrail_trap_col_being_dealloced_not_returned_by_alloc)
        /*002c*/ 	.word	0x00000000


	//----- nvinfo : EIATTR_FRAME_SIZE
	.align		4
.L_25:
        /*0030*/ 	.byte	0x04, 0x11
        /*0032*/ 	.short	(.L_27 - .L_26)
	.align		4
.L_26:
        /*0034*/ 	.word	index@(_ZN7cutlass13device_kernelINS_4gemm6kernel13GemmUniversalIN4cute5tupleIJiiiiEEENS1_10collective13CollectiveMmaINS1_35MainloopSm100TmaUmmaWarpSpecializedILi8ELi2ELi4ENS5_IJNS4_1CILi2EEENSA_ILi1EEESC_EEEEENS5_IJNSA_ILi256EEENSA_ILi128EEENSA_ILi32EEEEEENS_10tfloat32_tENS5_IJlSC_lEEESJ_SK_NS4_8TiledMMAINS4_8MMA_AtomIJNS4_23SM100_MMA_TF32_2x1SM_SSISJ_SJ_fLi256ELi128ELNS4_4UMMA5MajorE0ELSP_0ELNSO_7ScaleInE0ELSQ_0EEEEEENS4_6LayoutINS5_IJSC_SC_SC_EEENS5_IJNSA_ILi0EEESV_SV_EEEEENS5_IJNS4_10UnderscoreESY_SY_EEEEENS4_18SM100_TMA_2SM_LOADENS4_14ComposedLayoutINS4_7SwizzleILi3ELi4ELi3EEENS4_18smem_ptr_flag_bitsILi32EEENST_INS5_IJNSA_ILi8EEESH_EEENS5_IJSH_SC_EEEEEEEvNS4_8identityES11_S1B_vS1C_EENS_8epilogue10collective18CollectiveEpilogueINS1E_23Sm100TmaWarpSpecializedILi4ELi2ELi16ELb1ELb0EEEJNS5_IJSG_SG_SH_EEENS5_IJNST_ISG_SC_EENST_INSA_ILi16EEESC_EEEEESJ_SK_SJ_SK_NS1E_6fusion15FusionCallbacksIS1I_NS1O_17LinearCombinationISJ_fSJ_fLNS_15FloatRoundStyleE2EEES1J_S1N_JEEENS4_5SM1004TMEM4LOAD26SM100_TMEM_LOAD_32dp32b16xENS4_13SM90_TMA_LOADENS12_INS13_ILi2ELi4ELi3EEES16_NST_INS5_IJS17_S1L_EEENS5_IJS1L_SC_EEEEEEENS4_39AutoVectorizingCopyWithAssumedAlignmentILi128EEENS4_14SM90_TMA_STOREES23_S25_S25_EEEvvEEEEvNT_6ParamsE)
        /*0038*/ 	.word	0x00000000


	//----- nvinfo : EIATTR_MIN_STACK_SIZE
	.align		4
.L_27:
        /*003c*/ 	.byte	0x04, 0x12
        /*003e*/ 	.short	(.L_29 - .L_28)
	.align		4
.L_28:
        /*0040*/ 	.word	index@(_ZN7cutlass13device_kernelINS_4gemm6kernel13GemmUniversalIN4cute5tupleIJiiiiEEENS1_10collective13CollectiveMmaINS1_35MainloopSm100TmaUmmaWarpSpecializedILi8ELi2ELi4ENS5_IJNS4_1CILi2EEENSA_ILi1EEESC_EEEEENS5_IJNSA_ILi256EEENSA_ILi128EEENSA_ILi32EEEEEENS_10tfloat32_tENS5_IJlSC_lEEESJ_SK_NS4_8TiledMMAINS4_8MMA_AtomIJNS4_23SM100_MMA_TF32_2x1SM_SSISJ_SJ_fLi256ELi128ELNS4_4UMMA5MajorE0ELSP_0ELNSO_7ScaleInE0ELSQ_0EEEEEENS4_6LayoutINS5_IJSC_SC_SC_EEENS5_IJNSA_ILi0EEESV_SV_EEEEENS5_IJNS4_10UnderscoreESY_SY_EEEEENS4_18SM100_TMA_2SM_LOADENS4_14ComposedLayoutINS4_7SwizzleILi3ELi4ELi3EEENS4_18smem_ptr_flag_bitsILi32EEENST_INS5_IJNSA_ILi8EEESH_EEENS5_IJSH_SC_EEEEEEEvNS4_8identityES11_S1B_vS1C_EENS_8epilogue10collective18CollectiveEpilogueINS1E_23Sm100TmaWarpSpecializedILi4ELi2ELi16ELb1ELb0EEEJNS5_IJSG_SG_SH_EEENS5_IJNST_ISG_SC_EENST_INSA_ILi16EEESC_EEEEESJ_SK_SJ_SK_NS1E_6fusion15FusionCallbacksIS1I_NS1O_17LinearCombinationISJ_fSJ_fLNS_15FloatRoundStyleE2EEES1J_S1N_JEEENS4_5SM1004TMEM4LOAD26SM100_TMEM_LOAD_32dp32b16xENS4_13SM90_TMA_LOADENS12_INS13_ILi2ELi4ELi3EEES16_NST_INS5_IJS17_S1L_EEENS5_IJS1L_SC_EEEEEEENS4_39AutoVectorizingCopyWithAssumedAlignmentILi128EEENS4_14SM90_TMA_STOREES23_S25_S25_EEEvvEEEEvNT_6ParamsE)
        /*0044*/ 	.word	0x00000000
.L_29:


//--------------------- .nv.compat                --------------------------
	.section	.nv.compat,"",@"SHT_CUDA_COMPAT_INFO"
	.align	4
        /*0000*/ 	.byte	0x02, 0x09, 0x01, 0x00, 0x02, 0x02, 0x02, 0x00, 0x02, 0x05, 0x05, 0x00, 0x03, 0x07, 0x01, 0x01
        /*0010*/ 	.byte	0x02, 0x03, 0x01, 0x00, 0x02, 0x06, 0x01, 0x00, 0x04, 0x0b, 0x08, 0x00, 0x09, 0x00, 0x00, 0x00
        /*0020*/ 	.byte	0x00, 0x00, 0x00, 0x00


//--------------------- .nv.info._ZN7cutlass13device_kernelINS_4gemm6kernel13GemmUniversalIN4cute5tupleIJiiiiEEENS1_10collective13CollectiveMmaINS1_35MainloopSm100TmaUmmaWarpSpecializedILi8ELi2ELi4ENS5_IJNS4_1CILi2EEENSA_ILi1EEESC_EEEEENS5_IJNSA_ILi256EEENSA_ILi128EEENSA_ILi32EEEEEENS_10tfloat32_tENS5_IJlSC_lEEESJ_SK_NS4_8TiledMMAINS4_8MMA_AtomIJNS4_23SM100_MMA_TF32_2x1SM_SSISJ_SJ_fLi256ELi128ELNS4_4UMMA5MajorE0ELSP_0ELNSO_7ScaleInE0ELSQ_0EEEEEENS4_6LayoutINS5_IJSC_SC_SC_EEENS5_IJNSA_ILi0EEESV_SV_EEEEENS5_IJNS4_10UnderscoreESY_SY_EEEEENS4_18SM100_TMA_2SM_LOADENS4_14ComposedLayoutINS4_7SwizzleILi3ELi4ELi3EEENS4_18smem_ptr_flag_bitsILi32EEENST_INS5_IJNSA_ILi8EEESH_EEENS5_IJSH_SC_EEEEEEEvNS4_8identityES11_S1B_vS1C_EENS_8epilogue10collective18CollectiveEpilogueINS1E_23Sm100TmaWarpSpecializedILi4ELi2ELi16ELb1ELb0EEEJNS5_IJSG_SG_SH_EEENS5_IJNST_ISG_SC_EENST_INSA_ILi16EEESC_EEEEESJ_SK_SJ_SK_NS1E_6fusion15FusionCallbacksIS1I_NS1O_17LinearCombinationISJ_fSJ_fLNS_15FloatRoundStyleE2EEES1J_S1N_JEEENS4_5SM1004TMEM4LOAD26SM100_TMEM_LOAD_32dp32b16xENS4_13SM90_TMA_LOADENS12_INS13_ILi2ELi4ELi3EEES16_NST_INS5_IJS17_S1L_EEENS5_IJS1L_SC_EEEEEEENS4_39AutoVectorizingCopyWithAssumedAlignmentILi128EEENS4_14SM90_TMA_STOREES23_S25_S25_EEEvvEEEEvNT_6ParamsE --------------------------
	.section	.nv.info._ZN7cutlass13device_kernelINS_4gemm6kernel13GemmUniversalIN4cute5tupleIJiiiiEEENS1_10collective13CollectiveMmaINS1_35MainloopSm100TmaUmmaWarpSpecializedILi8ELi2ELi4ENS5_IJNS4_1CILi2EEENSA_ILi1EEESC_EEEEENS5_IJNSA_ILi256EEENSA_ILi128EEENSA_ILi32EEEEEENS_10tfloat32_tENS5_IJlSC_lEEESJ_SK_NS4_8TiledMMAINS4_8MMA_AtomIJNS4_23SM100_MMA_TF32_2x1SM_SSISJ_SJ_fLi256ELi128ELNS4_4UMMA5MajorE0ELSP_0ELNSO_7ScaleInE0ELSQ_0EEEEEENS4_6LayoutINS5_IJSC_SC_SC_EEENS5_IJNSA_ILi0EEESV_SV_EEEEENS5_IJNS4_10UnderscoreESY_SY_EEEEENS4_18SM100_TMA_2SM_LOADENS4_14ComposedLayoutINS4_7SwizzleILi3ELi4ELi3EEENS4_18smem_ptr_flag_bitsILi32EEENST_INS5_IJNSA_ILi8EEESH_EEENS5_IJSH_SC_EEEEEEEvNS4_8identityES11_S1B_vS1C_EENS_8epilogue10collective18CollectiveEpilogueINS1E_23Sm100TmaWarpSpecializedILi4ELi2ELi16ELb1ELb0EEEJNS5_IJSG_SG_SH_EEENS5_IJNST_ISG_SC_EENST_INSA_ILi16EEESC_EEEEESJ_SK_SJ_SK_NS1E_6fusion15FusionCallbacksIS1I_NS1O_17LinearCombinationISJ_fSJ_fLNS_15FloatRoundStyleE2EEES1J_S1N_JEEENS4_5SM1004TMEM4LOAD26SM100_TMEM_LOAD_32dp32b16xENS4_13SM90_TMA_LOADENS12_INS13_ILi2ELi4ELi3EEES16_NST_INS5_IJS17_S1L_EEENS5_IJS1L_SC_EEEEEEENS4_39AutoVectorizingCopyWithAssumedAlignmentILi128EEENS4_14SM90_TMA_STOREES23_S25_S25_EEEvvEEEEvNT_6ParamsE,"",@"SHT_CUDA_INFO"
	.sectionflags	@""
	.align	4


	//----- nvinfo : EIATTR_CUDA_API_VERSION
	.align		4
        /*0000*/ 	.byte	0x04, 0x37
        /*0002*/ 	.short	(.L_31 - .L_30)
.L_30:
        /*0004*/ 	.word	0x00000082


	//----- nvinfo : EIATTR_KPARAM_INFO
	.align		4
.L_31:
        /*0008*/ 	.byte	0x04, 0x17
        /*000a*/ 	.short	(.L_33 - .L_32)
.L_32:
        /*000c*/ 	.word	0x00000000
        /*0010*/ 	.short	0x0000
        /*0012*/ 	.short	0x0000
        /*0014*/ 	.byte	0x00, 0xf0, 0x01, 0x20


	//----- nvinfo : EIATTR_AT_ENTRY_FRAGMENTS
	.align		4
.L_33:
        /*0018*/ 	.byte	0x04, 0x4f
        /*001a*/ 	.short	(.L_35 - .L_34)


	//   ....[0]....
.L_34:
        /*001c*/ 	.word	0x00000007


	//----- nvinfo : EIATTR_RESERVED_SMEM_USED
	.align		4
.L_35:
        /*0020*/ 	.byte	0x01, 0x41
	.zero		2


	//----- nvinfo : EIATTR_SPARSE_MMA_MASK
	.align		4
        /*0024*/ 	.byte	0x03, 0x50
        /*0026*/ 	.short	0x0000


	//----- nvinfo : EIATTR_TCGEN05_2CTA_USED
	.align		4
        /*0028*/ 	.byte	0x01, 0x52
	.zero		2


	//----- nvinfo : EIATTR_MAXREG_COUNT
	.align		4
        /*002c*/ 	.byte	0x03, 0x1b
        /*002e*/ 	.short	0x00ff


	//----- nvinfo : EIATTR_NUM_BARRIERS
	.align		4
        /*0030*/ 	.byte	0x02, 0x4c
        /*0032*/ 	.byte	0x07
	.zero		1


	//----- nvinfo : EIATTR_EXTERNS
	.align		4
        /*0034*/ 	.byte	0x04, 0x0f
        /*0036*/ 	.short	(.L_37 - .L_36)


	//   ....[0]....
	.align		4
.L_36:
        /*0038*/ 	.word	index@(__assertfail)


	//----- nvinfo : EIATTR_MERCURY_ISA_VERSION
	.align		4
.L_37:
        /*003c*/ 	.byte	0x03, 0x5f
        /*003e*/ 	.short	0x0101


	//----- nvinfo : EIATTR_INT_WARP_WIDE_INSTR_OFFSETS
	.align		4
        /*0040*/ 	.byte	0x04, 0x31
        /*0042*/ 	.short	(.L_39 - .L_38)


	//   ....[0]....
.L_38:
        /*0044*/ 	.word	0x00000d90


	//   ....[1]....
        /*0048*/ 	.word	0x00000e30


	//   ....[2]....
        /*004c*/ 	.word	0x000021a0


	//   ....[3]....
        /*0050*/ 	.word	0x000042c0


	//   ....[4]....
        /*0054*/ 	.word	0x000042e0


	//   ....[5]....
        /*0058*/ 	.word	0x00004310


	//   ....[6]....
        /*005c*/ 	.word	0x00004c40


	//   ....[7]....
        /*0060*/ 	.word	0x00004cb0


	//   ....[8]....
        /*0064*/ 	.word	0x00004da0


	//   ....[9]....
        /*0068*/ 	.word	0x00004e20


	//   ....[10]....
        /*006c*/ 	.word	0x00004f10


	//   ....[11]....
        /*0070*/ 	.word	0x00004f90


	//   ....[12]....
        /*0074*/ 	.word	0x00005090


	//   ....[13]....
        /*0078*/ 	.word	0x00005120


	//   ....[14]....
        /*007c*/ 	.word	0x00005220


	//   ....[15]....
        /*0080*/ 	.word	0x00005300


	//   ....[16]....
        /*0084*/ 	.word	0x000053a0


	//   ....[17]....
        /*0088*/ 	.word	0x00005490


	//   ....[18]....
        /*008c*/ 	.word	0x00005530


	//   ....[19]....
        /*0090*/ 	.word	0x00005640


	//   ....[20]....
        /*0094*/ 	.word	0x000057a0


	//   ....[21]....
        /*0098*/ 	.word	0x000058f0


	//----- nvinfo : EIATTR_COOP_GROUP_MASK_REGIDS
	.align		4
.L_39:
        /*009c*/ 	.byte	0x04, 0x29
        /*009e*/ 	.short	(.L_41 - .L_40)


	//   ....[0]....
.L_40:
        /*00a0*/ 	.word	0xffffffff


	//   ....[1]....
        /*00a4*/ 	.word	0xffffffff


	//   ....[2]....
        /*00a8*/ 	.word	0xffffffff


	//   ....[3]....
        /*00ac*/ 	.word	0xffffffff


	//   ....[4]....
        /*00b0*/ 	.word	0xffffffff


	//   ....[5]....
        /*00b4*/ 	.word	0xffffffff


	//   ....[6]....
        /*00b8*/ 	.word	0xffffffff


	//   ....[7]....
        /*00bc*/ 	.word	0xffffffff


	//   ....[8]....
        /*00c0*/ 	.word	0xffffffff


	//   ....[9]....
        /*00c4*/ 	.word	0xffffffff


	//   ....[10]....
        /*00c8*/ 	.word	0xffffffff


	//   ....[11]....
        /*00cc*/ 	.word	0xffffffff


	//   ....[12]....
        /*00d0*/ 	.word	0xffffffff


	//   ....[13]....
        /*00d4*/ 	.word	0xffffffff


	//----- nvinfo : EIATTR_COOP_GROUP_INSTR_OFFSETS
	.align		4
.L_41:
        /*00d8*/ 	.byte	0x04, 0x28
        /*00da*/ 	.short	(.L_43 - .L_42)


	//   ....[0]....
.L_42:
        /*00dc*/ 	.word	0x000000c0


	//   ....[1]....
        /*00e0*/ 	.word	0x00000500


	//   ....[2]....
        /*00e4*/ 	.word	0x00000700


	//   ....[3]....
        /*00e8*/ 	.word	0x00000890


	//   ....[4]....
        /*00ec*/ 	.word	0x00000980


	//   ....[5]....
        /*00f0*/ 	.word	0x00000ae0


	//   ....[6]....
        /*00f4*/ 	.word	0x00000c70


	//   ....[7]....
        /*00f8*/ 	.word	0x00000eb0


	//   ....[8]....
        /*00fc*/ 	.word	0x00002080


	//   ....[9]....
        /*0100*/ 	.word	0x000030a0


	//   ....[10]....
        /*0104*/ 	.word	0x00003570


	//   ....[11]....
        /*0108*/ 	.word	0x000035a0


	//   ....[12]....
        /*010c*/ 	.word	0x000041c0


	//   ....[13]....
        /*0110*/ 	.word	0x000043d0


	//----- nvinfo : EIATTR_VRC_CTA_INIT_COUNT
	.align		4
.L_43:
        /*0114*/ 	.byte	0x02, 0x4a
        /*0116*/ 	.byte	0x80
	.zero		1


	//----- nvinfo : EIATTR_SYSCALL_OFFSETS
	.align		4
        /*0118*/ 	.byte	0x04, 0x46
        /*011a*/ 	.short	(.L_45 - .L_44)


	//   ....[0]....
.L_44:
        /*011c*/ 	.word	0x00006360


	//   ....[1]....
        /*0120*/ 	.word	0x00006450


	//   ....[2]....
        /*0124*/ 	.word	0x00006bb0


	//   ....[3]....
        /*0128*/ 	.word	0x00007530


	//   ....[4]....
        /*012c*/ 	.word	0x00007e80


	//   ....[5]....
        /*0130*/ 	.word	0x00008820


	//   ....[6]....
        /*0134*/ 	.word	0x000091c0


	//   ....[7]....
        /*0138*/ 	.word	0x00009b90


	//   ....[8]....
        /*013c*/ 	.word	0x0000a530


	//   ....[9]....
        /*0140*/ 	.word	0x0000ae80


	//----- nvinfo : EIATTR_MBARRIER_INSTR_OFFSETS
	.align		4
.L_45:
        /*0144*/ 	.byte	0x04, 0x39
        /*0146*/ 	.short	(.L_47 - .L_46)


	//   ....[0]....
.L_46:
        /*0148*/ 	.word	0x000005f0
        /*014c*/ 	.word	0x000000ff
        /*0150*/ 	.word	0x00000000
        /*0154*/ 	.short	0x0100
        /*0156*/ 	.byte	0x08
	.zero		1


	//   ....[1]....
        /*0158*/ 	.word	0x00000600
        /*015c*/ 	.word	0x000000ff
        /*0160*/ 	.word	0x00000040
        /*0164*/ 	.short	0x0100
        /*0166*/ 	.byte	0x08
	.zero		1


	//   ....[2]....
        /*0168*/ 	.word	0x00000610
        /*016c*/ 	.word	0x000000ff
        /*0170*/ 	.word	0x00000008
        /*0174*/ 	.short	0x0100
        /*0176*/ 	.byte	0x08
	.zero		1


	//   ....[3]....
        /*0178*/ 	.word	0x00000620
        /*017c*/ 	.word	0x000000ff
        /*0180*/ 	.word	0x00000048
        /*0184*/ 	.short	0x0100
        /*0186*/ 	.byte	0x08
	.zero		1


	//   ....[4]....
        /*0188*/ 	.word	0x00000630
        /*018c*/ 	.word	0x000000ff
        /*0190*/ 	.word	0x00000010
        /*0194*/ 	.short	0x0100
        /*0196*/ 	.byte	0x08
	.zero		1


	//   ....[5]....
        /*0198*/ 	.word	0x00000640
        /*019c*/ 	.word	0x000000ff
        /*01a0*/ 	.word	0x00000050
        /*01a4*/ 	.short	0x0100
        /*01a6*/ 	.byte	0x08
	.zero		1


	//   ....[6]....
        /*01a8*/ 	.word	0x00000650
        /*01ac*/ 	.word	0x000000ff
        /*01b0*/ 	.word	0x00000018
        /*01b4*/ 	.short	0x0100
        /*01b6*/ 	.byte	0x08
	.zero		1


	//   ....[7]....
        /*01b8*/ 	.word	0x00000660
        /*01bc*/ 	.word	0x000000ff
        /*01c0*/ 	.word	0x00000058
        /*01c4*/ 	.short	0x0100
        /*01c6*/ 	.byte	0x08
	.zero		1


	//   ....[8]....
        /*01c8*/ 	.word	0x00000670
        /*01cc*/ 	.word	0x000000ff
        /*01d0*/ 	.word	0x00000020
        /*01d4*/ 	.short	0x0100
        /*01d6*/ 	.byte	0x08
	.zero		1


	//   ....[9]....
        /*01d8*/ 	.word	0x00000680
        /*01dc*/ 	.word	0x000000ff
        /*01e0*/ 	.word	0x00000060
        /*01e4*/ 	.short	0x0100
        /*01e6*/ 	.byte	0x08
	.zero		1


	//   ....[10]....
        /*01e8*/ 	.word	0x00000690
        /*01ec*/ 	.word	0x000000ff
        /*01f0*/ 	.word	0x00000028
        /*01f4*/ 	.short	0x0100
        /*01f6*/ 	.byte	0x08
	.zero		1


	//   ....[11]....
        /*01f8*/ 	.word	0x000006a0
        /*01fc*/ 	.word	0x000000ff
        /*0200*/ 	.word	0x00000068
        /*0204*/ 	.short	0x0100
        /*0206*/ 	.byte	0x08
	.zero		1


	//   ....[12]....
        /*0208*/ 	.word	0x000006b0
        /*020c*/ 	.word	0x000000ff
        /*0210*/ 	.word	0x00000030
        /*0214*/ 	.short	0x0100
        /*0216*/ 	.byte	0x08
	.zero		1


	//   ....[13]....
        /*0218*/ 	.word	0x000006c0
        /*021c*/ 	.word	0x000000ff
        /*0220*/ 	.word	0x00000070
        /*0224*/ 	.short	0x0100
        /*0226*/ 	.byte	0x08
	.zero		1


	//   ....[14]....
        /*0228*/ 	.word	0x000006d0
        /*022c*/ 	.word	0x000000ff
        /*0230*/ 	.word	0x00000038
        /*0234*/ 	.short	0x0100
        /*0236*/ 	.byte	0x08
	.zero		1


	//   ....[15]....
        /*0238*/ 	.word	0x000006e0
        /*023c*/ 	.word	0x000000ff
        /*0240*/ 	.word	0x00000078
        /*0244*/ 	.short	0x0100
        /*0246*/ 	.byte	0x08
	.zero		1


	//   ....[16]....
        /*0248*/ 	.word	0x00000800
        /*024c*/ 	.word	0x000000ff
        /*0250*/ 	.word	0x00000080
        /*0254*/ 	.short	0x0100
        /*0256*/ 	.byte	0x09
	.zero		1


	//   ....[17]....
        /*0258*/ 	.word	0x00000810
        /*025c*/ 	.word	0x000000ff
        /*0260*/ 	.word	0x000000a0
        /*0264*/ 	.short	0x0100
        /*0266*/ 	.byte	0x09
	.zero		1


	//   ....[18]....
        /*0268*/ 	.word	0x00000820
        /*026c*/ 	.word	0x000000ff
        /*0270*/ 	.word	0x00000088
        /*0274*/ 	.short	0x0100
        /*0276*/ 	.byte	0x09
	.zero		1


	//   ....[19]....
        /*0278*/ 	.word	0x00000830
        /*027c*/ 	.word	0x000000ff
        /*0280*/ 	.word	0x000000a8
        /*0284*/ 	.short	0x0100
        /*0286*/ 	.byte	0x09
	.zero		1


	//   ....[20]....
        /*0288*/ 	.word	0x00000840
        /*028c*/ 	.word	0x000000ff
        /*0290*/ 	.word	0x00000090
        /*0294*/ 	.short	0x0100
        /*0296*/ 	.byte	0x09
	.zero		1


	//   ....[21]....
        /*0298*/ 	.word	0x00000850
        /*029c*/ 	.word	0x000000ff
        /*02a0*/ 	.word	0x000000b0
        /*02a4*/ 	.short	0x0100
        /*02a6*/ 	.byte	0x09
	.zero		1


	//   ....[22]....
        /*02a8*/ 	.word	0x00000860
        /*02ac*/ 	.word	0x000000ff
        /*02b0*/ 	.word	0x00000098
        /*02b4*/ 	.short	0x0100
        /*02b6*/ 	.byte	0x09
	.zero		1


	//   ....[23]....
        /*02b8*/ 	.word	0x00000870
        /*02bc*/ 	.word	0x000000ff
        /*02c0*/ 	.word	0x000000b8
        /*02c4*/ 	.short	0x0100
        /*02c6*/ 	.byte	0x09
	.zero		1


	//   ....[24]....
        /*02c8*/ 	.word	0x00000950
        /*02cc*/ 	.word	0x000000ff
        /*02d0*/ 	.word	0x000000c0
        /*02d4*/ 	.short	0x0100
        /*02d6*/ 	.byte	0x08
	.zero		1


	//   ....[25]....
        /*02d8*/ 	.word	0x00000960
        /*02dc*/ 	.word	0x000000ff
        /*02e0*/ 	.word	0x000000c8
        /*02e4*/ 	.short	0x0100
        /*02e6*/ 	.byte	0x08
	.zero		1


	//   ....[26]....
        /*02e8*/ 	.word	0x00000a90
        /*02ec*/ 	.word	0x000000ff
        /*02f0*/ 	.word	0x000000d0
        /*02f4*/ 	.short	0x0100
        /*02f6*/ 	.byte	0x08
	.zero		1


	//   ....[27]....
        /*02f8*/ 	.word	0x00000aa0
        /*02fc*/ 	.word	0x000000ff
        /*0300*/ 	.word	0x000000e0
        /*0304*/ 	.short	0x0100
        /*0306*/ 	.byte	0x08
	.zero		1


	//   ....[28]....
        /*0308*/ 	.word	0x00000ab0
        /*030c*/ 	.word	0x000000ff
        /*0310*/ 	.word	0x000000d8
        /*0314*/ 	.short	0x0100
        /*0316*/ 	.byte	0x08
	.zero		1


	//   ....[29]....
        /*0318*/ 	.word	0x00000ac0
        /*031c*/ 	.word	0x000000ff
        /*0320*/ 	.word	0x000000e8
        /*0324*/ 	.short	0x0100
        /*0326*/ 	.byte	0x08
	.zero		1


	//   ....[30]....
        /*0328*/ 	.word	0x00000be0
        /*032c*/ 	.word	0x000000ff
        /*0330*/ 	.word	0x000000f0
        /*0334*/ 	.short	0x0100
        /*0336*/ 	.byte	0x09
	.zero		1


	//   ....[31]....
        /*0338*/ 	.word	0x00000bf0
        /*033c*/ 	.word	0x000000ff
        /*0340*/ 	.word	0x00000110
        /*0344*/ 	.short	0x0100
        /*0346*/ 	.byte	0x09
	.zero		1


	//   ....[32]....
        /*0348*/ 	.word	0x00000c00
        /*034c*/ 	.word	0x000000ff
        /*0350*/ 	.word	0x000000f8
        /*0354*/ 	.short	0x0100
        /*0356*/ 	.byte	0x09
	.zero		1


	//   ....[33]....
        /*0358*/ 	.word	0x00000c10
        /*035c*/ 	.word	0x000000ff
        /*0360*/ 	.word	0x00000118
        /*0364*/ 	.short	0x0100
        /*0366*/ 	.byte	0x09
	.zero		1


	//   ....[34]....
        /*0368*/ 	.word	0x00000c20
        /*036c*/ 	.word	0x000000ff
        /*0370*/ 	.word	0x00000100
        /*0374*/ 	.short	0x0100
        /*0376*/ 	.byte	0x09
	.zero		1


	//   ....[35]....
        /*0378*/ 	.word	0x00000c30
        /*037c*/ 	.word	0x000000ff
        /*0380*/ 	.word	0x00000120
        /*0384*/ 	.short	0x0100
        /*0386*/ 	.byte	0x09
	.zero		1


	//   ....[36]....
        /*0388*/ 	.word	0x00000c40
        /*038c*/ 	.word	0x000000ff
        /*0390*/ 	.word	0x00000108
        /*0394*/ 	.short	0x0100
        /*0396*/ 	.byte	0x09
	.zero		1


	//   ....[37]....
        /*0398*/ 	.word	0x00000c50
        /*039c*/ 	.word	0x000000ff
        /*03a0*/ 	.word	0x00000128
        /*03a4*/ 	.short	0x0100
        /*03a6*/ 	.byte	0x09
	.zero		1


	//   ....[38]....
        /*03a8*/ 	.word	0x00000d40
        /*03ac*/ 	.word	0x000000ff
        /*03b0*/ 	.word	0x00000130
        /*03b4*/ 	.short	0x0100
        /*03b6*/ 	.byte	0x08
	.zero		1


	//   ....[39]....
        /*03b8*/ 	.word	0x00000d50
        /*03bc*/ 	.word	0x000000ff
        /*03c0*/ 	.word	0x00000140
        /*03c4*/ 	.short	0x0100
        /*03c6*/ 	.byte	0x08
	.zero		1


	//   ....[40]....
        /*03c8*/ 	.word	0x00000d60
        /*03cc*/ 	.word	0x000000ff
        /*03d0*/ 	.word	0x00000138
        /*03d4*/ 	.short	0x0100
        /*03d6*/ 	.byte	0x08
	.zero		1


	//   ....[41]....
        /*03d8*/ 	.word	0x00000d70
        /*03dc*/ 	.word	0x000000ff
        /*03e0*/ 	.word	0x00000148
        /*03e4*/ 	.short	0x0100
        /*03e6*/ 	.byte	0x08
	.zero		1


	//   ....[42]....
        /*03e8*/ 	.word	0x00000e60
        /*03ec*/ 	.word	0x000000ff
        /*03f0*/ 	.word	0x00000150
        /*03f4*/ 	.short	0x0100
        /*03f6*/ 	.byte	0x07
	.zero		1


	//   ....[43]....
        /*03f8*/ 	.word	0x00001880
        /*03fc*/ 	.word	0x00000003
        /*0400*/ 	.word	0x00000140
        /*0404*/ 	.short	0x010a
        /*0406*/ 	.byte	0xff
	.zero		1


	//   ....[44]....
        /*0408*/ 	.word	0x000018b0
        /*040c*/ 	.word	0x00000003
        /*0410*/ 	.word	0x00000130
        /*0414*/ 	.short	0x0101
        /*0416*/ 	.byte	0xff
	.zero		1


	//   ....[45]....
        /*0418*/ 	.word	0x000019b0
        /*041c*/ 	.word	0x000000ff
        /*0420*/ 	.word	0x00000040
        /*0424*/ 	.short	0x010a
        /*0426*/ 	.byte	0x08
	.zero		1


	//   ....[46]....
        /*0428*/ 	.word	0x00001a80
        /*042c*/ 	.word	0x000000ff
        /*0430*/ 	.word	0x00000040
        /*0434*/ 	.short	0x010a
        /*0436*/ 	.byte	0x21
	.zero		1


	//   ....[47]....
        /*0438*/ 	.word	0x00001c30
        /*043c*/ 	.word	0x000000ff
        /*0440*/ 	.word	0x00000040
        /*0444*/ 	.short	0x010a
        /*0446*/ 	.byte	0x08
	.zero		1


	//   ....[48]....
        /*0448*/ 	.word	0x00001d30
        /*044c*/ 	.word	0x000000ff
        /*0450*/ 	.word	0x000000c8
        /*0454*/ 	.short	0x0101
        /*0456*/ 	.byte	0x06
	.zero		1


	//   ....[49]....
        /*0458*/ 	.word	0x00001d50
        /*045c*/ 	.word	0x000000ff
        /*0460*/ 	.word	0x00000040
        /*0464*/ 	.short	0x010a
        /*0466*/ 	.byte	0x08
	.zero		1


	//   ....[50]....
        /*0468*/ 	.word	0x00001dd0
        /*046c*/ 	.word	0x000000ff
        /*0470*/ 	.word	0x00000040
        /*0474*/ 	.short	0x010a
        /*0476*/ 	.byte	0x11
	.zero		1


	//   ....[51]....
        /*0478*/ 	.word	0x00001f60
        /*047c*/ 	.word	0x000000ff
        /*0480*/ 	.word	0x00000040
        /*0484*/ 	.short	0x010a
        /*0486*/ 	.byte	0x08
	.zero		1


	//   ....[52]....
        /*0488*/ 	.word	0x000020b0
        /*048c*/ 	.word	0x00000002
        /*0490*/ 	.word	0x000000d0
        /*0494*/ 	.short	0x010a
        /*0496*/ 	.byte	0xff
	.zero		1


	//   ....[53]....
        /*0498*/ 	.word	0x00002170
        /*049c*/ 	.word	0x00000002
        /*04a0*/ 	.word	0x00000000
        /*04a4*/ 	.short	0x0101
        /*04a6*/ 	.byte	0xff
	.zero		1


	//   ....[54]....
        /*04a8*/ 	.word	0x000026d0
        /*04ac*/ 	.word	0x000000ff
        /*04b0*/ 	.word	0x00000000
        /*04b4*/ 	.short	0x010a
        /*04b6*/ 	.byte	0x04
	.zero		1


	//   ....[55]....
        /*04b8*/ 	.word	0x00002760
        /*04bc*/ 	.word	0x000000ff
        /*04c0*/ 	.word	0x00000000
        /*04c4*/ 	.short	0x010a
        /*04c6*/ 	.byte	0x04
	.zero		1


	//   ....[56]....
        /*04c8*/ 	.word	0x000027f0
        /*04cc*/ 	.word	0x000000ff
        /*04d0*/ 	.word	0x00000000
        /*04d4*/ 	.short	0x010a
        /*04d6*/ 	.byte	0x04
	.zero		1


	//   ....[57]....
        /*04d8*/ 	.word	0x00002880
        /*04dc*/ 	.word	0x000000ff
        /*04e0*/ 	.word	0x00000000
        /*04e4*/ 	.short	0x010a
        /*04e6*/ 	.byte	0x04
	.zero		1


	//   ....[58]....
        /*04e8*/ 	.word	0x00002910
        /*04ec*/ 	.word	0x000000ff
        /*04f0*/ 	.word	0x00000000
        /*04f4*/ 	.short	0x010a
        /*04f6*/ 	.byte	0x04
	.zero		1


	//   ....[59]....
        /*04f8*/ 	.word	0x000029a0
        /*04fc*/ 	.word	0x000000ff
        /*0500*/ 	.word	0x00000000
        /*0504*/ 	.short	0x010a
        /*0506*/ 	.byte	0x04
	.zero		1


	//   ....[60]....
        /*0508*/ 	.word	0x00002a30
        /*050c*/ 	.word	0x000000ff
        /*0510*/ 	.word	0x00000000
        /*0514*/ 	.short	0x010a
        /*0516*/ 	.byte	0x04
	.zero		1


	//   ....[61]....
        /*0518*/ 	.word	0x00002ad0
        /*051c*/ 	.word	0x00000000
        /*0520*/ 	.word	0x00000000
        /*0524*/ 	.short	0x010a
        /*0526*/ 	.byte	0xff
	.zero		1


	//   ....[62]....
        /*0528*/ 	.word	0x00002c00
        /*052c*/ 	.word	0x00000000
        /*0530*/ 	.word	0x00000130
        /*0534*/ 	.short	0x010a
        /*0536*/ 	.byte	0xff
	.zero		1


	//   ....[63]....
        /*0538*/ 	.word	0x00002c70
        /*053c*/ 	.word	0x00000004
        /*0540*/ 	.word	0x00000000
        /*0544*/ 	.short	0x0101
        /*0546*/ 	.byte	0xff
	.zero		1


	//   ....[64]....
        /*0548*/ 	.word	0x00002c90
        /*054c*/ 	.word	0x000000ff
        /*0550*/ 	.word	0x000000e0
        /*0554*/ 	.short	0x010a
        /*0556*/ 	.byte	0x05
	.zero		1


	//   ....[65]....
        /*0558*/ 	.word	0x00002db0
        /*055c*/ 	.word	0x00000000
        /*0560*/ 	.word	0x000000d0
        /*0564*/ 	.short	0x010a
        /*0566*/ 	.byte	0xff
	.zero		1


	//   ....[66]....
        /*0568*/ 	.word	0x00002eb0
        /*056c*/ 	.word	0x00000000
        /*0570*/ 	.word	0x00000000
        /*0574*/ 	.short	0x0101
        /*0576*/ 	.byte	0xff
	.zero		1


	//   ....[67]....
        /*0578*/ 	.word	0x00002f40
        /*057c*/ 	.word	0x000000ff
        /*0580*/ 	.word	0x000000e0
        /*0584*/ 	.short	0x0106
        /*0586*/ 	.byte	0x05
	.zero		1


	//   ....[68]....
        /*0588*/ 	.word	0x00002f60
        /*058c*/ 	.word	0x000000ff
        /*0590*/ 	.word	0x000000e0
        /*0594*/ 	.short	0x010a
        /*0596*/ 	.byte	0x05
	.zero		1


	//   ....[69]....
        /*0598*/ 	.word	0x00002ff0
        /*059c*/ 	.word	0x000000ff
        /*05a0*/ 	.word	0x000000e0
        /*05a4*/ 	.short	0x0106
        /*05a6*/ 	.byte	0x04
	.zero		1


	//   ....[70]....
        /*05a8*/ 	.word	0x00003030
        /*05ac*/ 	.word	0x00000000
        /*05b0*/ 	.word	0x000000e0
        /*05b4*/ 	.short	0x010a
        /*05b6*/ 	.byte	0xff
	.zero		1


	//   ....[71]....
        /*05b8*/ 	.word	0x00003270
        /*05bc*/ 	.word	0x000000ff
        /*05c0*/ 	.word	0x00000008
        /*05c4*/ 	.short	0x010a
        /*05c6*/ 	.byte	0x06
	.zero		1


	//   ....[72]....
        /*05c8*/ 	.word	0x00003290
        /*05cc*/ 	.word	0x000000ff
        /*05d0*/ 	.word	0x00000008
        /*05d4*/ 	.short	0x010a
        /*05d6*/ 	.byte	0x06
	.zero		1


	//   ....[73]....
        /*05d8*/ 	.word	0x00003420
        /*05dc*/ 	.word	0x000000ff
        /*05e0*/ 	.word	0x00000008
        /*05e4*/ 	.short	0x010a
        /*05e6*/ 	.byte	0x06
	.zero		1


	//   ....[74]....
        /*05e8*/ 	.word	0x00003440
        /*05ec*/ 	.word	0x000000ff
        /*05f0*/ 	.word	0x00000008
        /*05f4*/ 	.short	0x010a
        /*05f6*/ 	.byte	0x06
	.zero		1


	//   ....[75]....
        /*05f8*/ 	.word	0x00003500
        /*05fc*/ 	.word	0x000000ff
        /*0600*/ 	.word	0x00000000
        /*0604*/ 	.short	0x0101
        /*0606*/ 	.byte	0x07
	.zero		1


	//   ....[76]....
        /*0608*/ 	.word	0x00003840
        /*060c*/ 	.word	0x00000000
        /*0610*/ 	.word	0x000000d0
        /*0614*/ 	.short	0x010a
        /*0616*/ 	.byte	0xff
	.zero		1


	//   ....[77]....
        /*0618*/ 	.word	0x00003900
        /*061c*/ 	.word	0x00000000
        /*0620*/ 	.word	0x00000000
        /*0624*/ 	.short	0x0101
        /*0626*/ 	.byte	0xff
	.zero		1


	//   ....[78]....
        /*0628*/ 	.word	0x000039c0
        /*062c*/ 	.word	0x000000ff
        /*0630*/ 	.word	0x00000000
        /*0634*/ 	.short	0x010a
        /*0636*/ 	.byte	0x08
	.zero		1


	//   ....[79]....
        /*0638*/ 	.word	0x000039d0
        /*063c*/ 	.word	0x000000ff
        /*0640*/ 	.word	0x00000110
        /*0644*/ 	.short	0x010a
        /*0646*/ 	.byte	0x09
	.zero		1


	//   ....[80]....
        /*0648*/ 	.word	0x00003a80
        /*064c*/ 	.word	0x000000ff
        /*0650*/ 	.word	0x00000000
        /*0654*/ 	.short	0x010a
        /*0656*/ 	.byte	0x08
	.zero		1


	//   ....[81]....
        /*0658*/ 	.word	0x00003bb0
        /*065c*/ 	.word	0x000000ff
        /*0660*/ 	.word	0x00000000
        /*0664*/ 	.short	0x010a
        /*0666*/ 	.byte	0x1e
	.zero		1


	//   ....[82]....
        /*0668*/ 	.word	0x00003eb0
        /*066c*/ 	.word	0x000000ff
        /*0670*/ 	.word	0x00000000
        /*0674*/ 	.short	0x010a
        /*0676*/ 	.byte	0x08
	.zero		1


	//   ....[83]....
        /*0678*/ 	.word	0x00003f40
        /*067c*/ 	.word	0x000000ff
        /*0680*/ 	.word	0x00000000
        /*0684*/ 	.short	0x010a
        /*0686*/ 	.byte	0x08
	.zero		1


	//   ....[84]....
        /*0688*/ 	.word	0x00003fd0
        /*068c*/ 	.word	0x000000ff
        /*0690*/ 	.word	0x00000000
        /*0694*/ 	.short	0x010a
        /*0696*/ 	.byte	0x08
	.zero		1


	//   ....[85]....
        /*0698*/ 	.word	0x00004070
        /*069c*/ 	.word	0x00000000
        /*06a0*/ 	.word	0x00000000
        /*06a4*/ 	.short	0x010a
        /*06a6*/ 	.byte	0xff
	.zero		1


	//   ....[86]....
        /*06a8*/ 	.word	0x000040b0
        /*06ac*/ 	.word	0x00000000
        /*06b0*/ 	.word	0x00000000
        /*06b4*/ 	.short	0x010a
        /*06b6*/ 	.byte	0xff
	.zero		1


	//   ....[87]....
        /*06b8*/ 	.word	0x00004120
        /*06bc*/ 	.word	0x000000ff
        /*06c0*/ 	.word	0x00000000
        /*06c4*/ 	.short	0x0101
        /*06c6*/ 	.byte	0x05
	.zero		1


	//   ....[88]....
        /*06c8*/ 	.word	0x00004160
        /*06cc*/ 	.word	0x000000ff
        /*06d0*/ 	.word	0x00000150
        /*06d4*/ 	.short	0x010a
        /*06d6*/ 	.byte	0x07
	.zero		1


	//   ....[89]....
        /*06d8*/ 	.word	0x000041b0
        /*06dc*/ 	.word	0x000000ff
        /*06e0*/ 	.word	0x00000000
        /*06e4*/ 	.short	0x0101
        /*06e6*/ 	.byte	0x05
	.zero		1


	//   ....[90]....
        /*06e8*/ 	.word	0x000045e0
        /*06ec*/ 	.word	0x00000000
        /*06f0*/ 	.word	0x000000d0
        /*06f4*/ 	.short	0x010a
        /*06f6*/ 	.byte	0xff
	.zero		1


	//   ....[91]....
        /*06f8*/ 	.word	0x000046a0
        /*06fc*/ 	.word	0x00000000
        /*0700*/ 	.word	0x00000000
        /*0704*/ 	.short	0x0101
        /*0706*/ 	.byte	0xff
	.zero		1


	//   ....[92]....
        /*0708*/ 	.word	0x000049c0
        /*070c*/ 	.word	0x000000ff
        /*0710*/ 	.word	0x000000c8
        /*0714*/ 	.short	0x010a
        /*0716*/ 	.byte	0x07
	.zero		1


	//   ....[93]....
        /*0718*/ 	.word	0x00004bc0
        /*071c*/ 	.word	0x000000ff
        /*0720*/ 	.word	0x000000a0
        /*0724*/ 	.short	0x010a
        /*0726*/ 	.byte	0x07
	.zero		1


	//   ....[94]....
        /*0728*/ 	.word	0x00004d40
        /*072c*/ 	.word	0x000000ff
        /*0730*/ 	.word	0x00000080
        /*0734*/ 	.short	0x010b
        /*0736*/ 	.byte	0x07
	.zero		1


	//   ....[95]....
        /*0738*/ 	.word	0x00004d50
        /*073c*/ 	.word	0x000000ff
        /*0740*/ 	.word	0x00000000
        /*0744*/ 	.short	0x0101
        /*0746*/ 	.byte	0x15
	.zero		1


	//   ....[96]....
        /*0748*/ 	.word	0x00004d70
        /*074c*/ 	.word	0x000000ff
        /*0750*/ 	.word	0x000000a8
        /*0754*/ 	.short	0x010a
        /*0756*/ 	.byte	0x07
	.zero		1


	//   ....[97]....
        /*0758*/ 	.word	0x00004eb0
        /*075c*/ 	.word	0x000000ff
        /*0760*/ 	.word	0x00000088
        /*0764*/ 	.short	0x010b
        /*0766*/ 	.byte	0x07
	.zero		1


	//   ....[98]....
        /*0768*/ 	.word	0x00004ec0
        /*076c*/ 	.word	0x000000ff
        /*0770*/ 	.word	0x00000000
        /*0774*/ 	.short	0x0101
        /*0776*/ 	.byte	0x0f
	.zero		1


	//   ....[99]....
        /*0778*/ 	.word	0x00004ee0
        /*077c*/ 	.word	0x000000ff
        /*0780*/ 	.word	0x000000b0
        /*0784*/ 	.short	0x010a
        /*0786*/ 	.byte	0x07
	.zero		1


	//   ....[100]....
        /*0788*/ 	.word	0x00005030
        /*078c*/ 	.word	0x000000ff
        /*0790*/ 	.word	0x00000090
        /*0794*/ 	.short	0x010b
        /*0796*/ 	.byte	0x07
	.zero		1


	//   ....[101]....
        /*0798*/ 	.word	0x00005040
        /*079c*/ 	.word	0x000000ff
        /*07a0*/ 	.word	0x00000000
        /*07a4*/ 	.short	0x0101
        /*07a6*/ 	.byte	0x0e
	.zero		1


	//   ....[102]....
        /*07a8*/ 	.word	0x00005060
        /*07ac*/ 	.word	0x000000ff
        /*07b0*/ 	.word	0x000000b8
        /*07b4*/ 	.short	0x010a
        /*07b6*/ 	.byte	0x07
	.zero		1


	//   ....[103]....
        /*07b8*/ 	.word	0x000051c0
        /*07bc*/ 	.word	0x000000ff
        /*07c0*/ 	.word	0x00000098
        /*07c4*/ 	.short	0x010b
        /*07c6*/ 	.byte	0x07
	.zero		1


	//   ....[104]....
        /*07c8*/ 	.word	0x000051d0
        /*07cc*/ 	.word	0x000000ff
        /*07d0*/ 	.word	0x00000000
        /*07d4*/ 	.short	0x0101
        /*07d6*/ 	.byte	0x0d
	.zero		1


	//   ....[105]....
        /*07d8*/ 	.word	0x000051f0
        /*07dc*/ 	.word	0x000000ff
        /*07e0*/ 	.word	0x000000a0
        /*07e4*/ 	.short	0x010a
        /*07e6*/ 	.byte	0x07
	.zero		1


	//   ....[106]....
        /*07e8*/ 	.word	0x00005340
        /*07ec*/ 	.word	0x000000ff
        /*07f0*/ 	.word	0x00000080
        /*07f4*/ 	.short	0x010b
        /*07f6*/ 	.byte	0x07
	.zero		1


	//   ....[107]....
        /*07f8*/ 	.word	0x00005350
        /*07fc*/ 	.word	0x000000ff
        /*0800*/ 	.word	0x00000000
        /*0804*/ 	.short	0x0101
        /*0806*/ 	.byte	0x15
	.zero		1


	//   ....[108]....
        /*0808*/ 	.word	0x00005370
        /*080c*/ 	.word	0x000000ff
        /*0810*/ 	.word	0x000000a8
        /*0814*/ 	.short	0x010a
        /*0816*/ 	.byte	0x07
	.zero		1


	//   ....[109]....
        /*0818*/ 	.word	0x000054d0
        /*081c*/ 	.word	0x000000ff
        /*0820*/ 	.word	0x00000088
        /*0824*/ 	.short	0x010b
        /*0826*/ 	.byte	0x07
	.zero		1


	//   ....[110]....
        /*0828*/ 	.word	0x000054e0
        /*082c*/ 	.word	0x000000ff
        /*0830*/ 	.word	0x00000000
        /*0834*/ 	.short	0x0101
        /*0836*/ 	.byte	0x0f
	.zero		1


	//   ....[111]....
        /*0838*/ 	.word	0x000054f0
        /*083c*/ 	.word	0x000000ff
        /*0840*/ 	.word	0x000000b0
        /*0844*/ 	.short	0x010a
        /*0846*/ 	.byte	0x07
	.zero		1


	//   ....[112]....
        /*0848*/ 	.word	0x00005690
        /*084c*/ 	.word	0x000000ff
        /*0850*/ 	.word	0x00000090
        /*0854*/ 	.short	0x010b
        /*0856*/ 	.byte	0x07
	.zero		1


	//   ....[113]....
        /*0858*/ 	.word	0x00005700
        /*085c*/ 	.word	0x000000ff
        /*0860*/ 	.word	0x00000000
        /*0864*/ 	.short	0x0101
        /*0866*/ 	.byte	0x0e
	.zero		1


	//   ....[114]....
        /*0868*/ 	.word	0x00005730
        /*086c*/ 	.word	0x000000ff
        /*0870*/ 	.word	0x000000b8
        /*0874*/ 	.short	0x010a
        /*0876*/ 	.byte	0x07
	.zero		1


	//   ....[115]....
        /*0878*/ 	.word	0x00005930
        /*087c*/ 	.word	0x000000ff
        /*0880*/ 	.word	0x00000098
        /*0884*/ 	.short	0x010b
        /*0886*/ 	.byte	0x07
	.zero		1


	//   ....[116]....
        /*0888*/ 	.word	0x00005950
        /*088c*/ 	.word	0x000000ff
        /*0890*/ 	.word	0x00000000
        /*0894*/ 	.short	0x0101
        /*0896*/ 	.byte	0x0d
	.zero		1


	//   ....[117]....
        /*0898*/ 	.word	0x00005970
        /*089c*/ 	.word	0x000000ff
        /*08a0*/ 	.word	0x000000a0
        /*08a4*/ 	.short	0x010a
        /*08a6*/ 	.byte	0x07
	.zero		1


	//   ....[118]....
        /*08a8*/ 	.word	0x00005990
        /*08ac*/ 	.word	0x000000ff
        /*08b0*/ 	.word	0x000000a8
        /*08b4*/ 	.short	0x010a
        /*08b6*/ 	.byte	0x07
	.zero		1


	//   ....[119]....
        /*08b8*/ 	.word	0x000059b0
        /*08bc*/ 	.word	0x000000ff
        /*08c0*/ 	.word	0x000000b0
        /*08c4*/ 	.short	0x010a
        /*08c6*/ 	.byte	0x07
	.zero		1


	//   ....[120]....
        /*08c8*/ 	.word	0x00005a00
        /*08cc*/ 	.word	0x00000002
        /*08d0*/ 	.word	0x000000b8
        /*08d4*/ 	.short	0x010a
        /*08d6*/ 	.byte	0xff
	.zero		1


	//   ....[121]....
        /*08d8*/ 	.word	0x00005d20
        /*08dc*/ 	.word	0x00000000
        /*08e0*/ 	.word	0x000000d0
        /*08e4*/ 	.short	0x010a
        /*08e6*/ 	.byte	0xff
	.zero		1


	//   ....[122]....
        /*08e8*/ 	.word	0x00005e30
        /*08ec*/ 	.word	0x00000000
        /*08f0*/ 	.word	0x00000000
        /*08f4*/ 	.short	0x0101
        /*08f6*/ 	.byte	0xff
	.zero		1


	//   ....[123]....
        /*08f8*/ 	.word	0x00006880
        /*08fc*/ 	.word	0x000000ff
        /*0900*/ 	.word	0x00000080
        /*0904*/ 	.short	0x010a
        /*0906*/ 	.byte	0x30
	.zero		1


	//   ....[124]....
        /*0908*/ 	.word	0x000068b0
        /*090c*/ 	.word	0x00000057
        /*0910*/ 	.word	0x000000f0
        /*0914*/ 	.short	0x010a
        /*0916*/ 	.byte	0xff
	.zero		1


	//   ....[125]....
        /*0918*/ 	.word	0x000069a0
        /*091c*/ 	.word	0x000000ff
        /*0920*/ 	.word	0x00000080
        /*0924*/ 	.short	0x010a
        /*0926*/ 	.byte	0x30
	.zero		1


	//   ....[126]....
        /*0928*/ 	.word	0x00006a90
        /*092c*/ 	.word	0x00000057
        /*0930*/ 	.word	0x000000f0
        /*0934*/ 	.short	0x010a
        /*0936*/ 	.byte	0xff
	.zero		1


	//   ....[127]....
        /*0938*/ 	.word	0x00007260
        /*093c*/ 	.word	0x00000000
        /*0940*/ 	.word	0x00000000
        /*0944*/ 	.short	0x0101
        /*0946*/ 	.byte	0xff
	.zero		1


	//   ....[128]....
        /*0948*/ 	.word	0x00007270
        /*094c*/ 	.word	0x00000003
        /*0950*/ 	.word	0x00000080
        /*0954*/ 	.short	0x010a
        /*0956*/ 	.byte	0xff
	.zero		1


	//   ....[129]....
        /*0958*/ 	.word	0x00007350
        /*095c*/ 	.word	0x00000003
        /*0960*/ 	.word	0x00000080
        /*0964*/ 	.short	0x010a
        /*0966*/ 	.byte	0xff
	.zero		1


	//   ....[130]....
        /*0968*/ 	.word	0x00007bb0
        /*096c*/ 	.word	0x0000005a
        /*0970*/ 	.word	0x00000000
        /*0974*/ 	.short	0x0101
        /*0976*/ 	.byte	0xff
	.zero		1


	//   ....[131]....
        /*0978*/ 	.word	0x00007bd0
        /*097c*/ 	.word	0x0000005b
        /*0980*/ 	.word	0x00000080
        /*0984*/ 	.short	0x010a
        /*0986*/ 	.byte	0xff
	.zero		1


	//   ....[132]....
        /*0988*/ 	.word	0x00007ca0
        /*098c*/ 	.word	0x0000005b
        /*0990*/ 	.word	0x00000080
        /*0994*/ 	.short	0x010a
        /*0996*/ 	.byte	0xff
	.zero		1


	//   ....[133]....
        /*0998*/ 	.word	0x00008500
        /*099c*/ 	.word	0x0000005a
        /*09a0*/ 	.word	0x00000000
        /*09a4*/ 	.short	0x0101
        /*09a6*/ 	.byte	0xff
	.zero		1


	//   ....[134]....
        /*09a8*/ 	.word	0x00008520
        /*09ac*/ 	.word	0x0000005b
        /*09b0*/ 	.word	0x00000080
        /*09b4*/ 	.short	0x010a
        /*09b6*/ 	.byte	0xff
	.zero		1


	//   ....[135]....
        /*09b8*/ 	.word	0x00008600
        /*09bc*/ 	.word	0x0000005b
        /*09c0*/ 	.word	0x00000080
        /*09c4*/ 	.short	0x010a
        /*09c6*/ 	.byte	0xff
	.zero		1


	//   ....[136]....
        /*09c8*/ 	.word	0x00008ea0
        /*09cc*/ 	.word	0x0000005b
        /*09d0*/ 	.word	0x00000000
        /*09d4*/ 	.short	0x0101
        /*09d6*/ 	.byte	0xff
	.zero		1


	//   ....[137]....
        /*09d8*/ 	.word	0x00008ec0
        /*09dc*/ 	.word	0x0000005c
        /*09e0*/ 	.word	0x00000080
        /*09e4*/ 	.short	0x010a
        /*09e6*/ 	.byte	0xff
	.zero		1


	//   ....[138]....
        /*09e8*/ 	.word	0x00008f90
        /*09ec*/ 	.word	0x0000005c
        /*09f0*/ 	.word	0x00000080
        /*09f4*/ 	.short	0x010a
        /*09f6*/ 	.byte	0xff
	.zero		1


	//   ....[139]....
        /*09f8*/ 	.word	0x00009870
        /*09fc*/ 	.word	0x0000005b
        /*0a00*/ 	.word	0x00000000
        /*0a04*/ 	.short	0x0101
        /*0a06*/ 	.byte	0xff
	.zero		1


	//   ....[140]....
        /*0a08*/ 	.word	0x00009890
        /*0a0c*/ 	.word	0x0000005c
        /*0a10*/ 	.word	0x00000080
        /*0a14*/ 	.short	0x010a
        /*0a16*/ 	.byte	0xff
	.zero		1


	//   ....[141]....
        /*0a18*/ 	.word	0x00009960
        /*0a1c*/ 	.word	0x0000005c
        /*0a20*/ 	.word	0x00000080
        /*0a24*/ 	.short	0x010a
        /*0a26*/ 	.byte	0xff
	.zero		1


	//   ....[142]....
        /*0a28*/ 	.word	0x0000a210
        /*0a2c*/ 	.word	0x0000005b
        /*0a30*/ 	.word	0x00000000
        /*0a34*/ 	.short	0x0101
        /*0a36*/ 	.byte	0xff
	.zero		1


	//   ....[143]....
        /*0a38*/ 	.word	0x0000a230
        /*0a3c*/ 	.word	0x0000005c
        /*0a40*/ 	.word	0x00000080
        /*0a44*/ 	.short	0x010a
        /*0a46*/ 	.byte	0xff
	.zero		1


	//   ....[144]....
        /*0a48*/ 	.word	0x0000a300
        /*0a4c*/ 	.word	0x0000005c
        /*0a50*/ 	.word	0x00000080
        /*0a54*/ 	.short	0x010a
        /*0a56*/ 	.byte	0xff
	.zero		1


	//   ....[145]....
        /*0a58*/ 	.word	0x0000abb0
        /*0a5c*/ 	.word	0x0000005b
        /*0a60*/ 	.word	0x00000000
        /*0a64*/ 	.short	0x0101
        /*0a66*/ 	.byte	0xff
	.zero		1


	//   ....[146]....
        /*0a68*/ 	.word	0x0000abd0
        /*0a6c*/ 	.word	0x0000005c
        /*0a70*/ 	.word	0x00000080
        /*0a74*/ 	.short	0x010a
        /*0a76*/ 	.byte	0xff
	.zero		1


	//   ....[147]....
        /*0a78*/ 	.word	0x0000aca0
        /*0a7c*/ 	.word	0x0000005c
        /*0a80*/ 	.word	0x00000080
        /*0a84*/ 	.short	0x010a
        /*0a86*/ 	.byte	0xff
	.zero		1


	//   ....[148]....
        /*0a88*/ 	.word	0x0000afb0
        /*0a8c*/ 	.word	0x00000057
        /*0a90*/ 	.word	0x00000000
        /*0a94*/ 	.short	0x0101
        /*0a96*/ 	.byte	0xff
	.zero		1


	//   ....[149]....
        /*0a98*/ 	.word	0x0000b550
        /*0a9c*/ 	.word	0x00000002
        /*0aa0*/ 	.word	0x00000000
        /*0aa4*/ 	.short	0x0101
        /*0aa6*/ 	.byte	0xff
	.zero		1


	//   ....[150]....
        /*0aa8*/ 	.word	0x0000b7c0
        /*0aac*/ 	.word	0x000000ff
        /*0ab0*/ 	.word	0x00000000
        /*0ab4*/ 	.short	0x0101
        /*0ab6*/ 	.byte	0x04
	.zero		1


	//   ....[151]....
        /*0ab8*/ 	.word	0x0000b7e0
        /*0abc*/ 	.word	0x00000003
        /*0ac0*/ 	.word	0x00000140
        /*0ac4*/ 	.short	0x010a
        /*0ac6*/ 	.byte	0xff
	.zero		1


	//   ....[152]....
        /*0ac8*/ 	.word	0x0000b840
        /*0acc*/ 	.word	0x00000002
        /*0ad0*/ 	.word	0x00000040
        /*0ad4*/ 	.short	0x010a
        /*0ad6*/ 	.byte	0xff
	.zero		1


	//   ....[153]....
        /*0ad8*/ 	.word	0x0000b8a0
        /*0adc*/ 	.word	0x00000002
        /*0ae0*/ 	.word	0x00000040
        /*0ae4*/ 	.short	0x010a
        /*0ae6*/ 	.byte	0xff
	.zero		1


	//   ....[154]....
        /*0ae8*/ 	.word	0x0000b8f0
        /*0aec*/ 	.word	0x00000002
        /*0af0*/ 	.word	0x000000d0
        /*0af4*/ 	.short	0x010a
        /*0af6*/ 	.byte	0xff
	.zero		1


	//   ....[155]....
        /*0af8*/ 	.word	0x0000b950
        /*0afc*/ 	.word	0x00000000
        /*0b00*/ 	.word	0x00000000
        /*0b04*/ 	.short	0x010a
        /*0b06*/ 	.byte	0xff
	.zero		1


	//   ....[156]....
        /*0b08*/ 	.word	0x0000b9b0
        /*0b0c*/ 	.word	0x00000000
        /*0b10*/ 	.word	0x00000000
        /*0b14*/ 	.short	0x010a
        /*0b16*/ 	.byte	0xff
	.zero		1


	//   ....[157]....
        /*0b18*/ 	.word	0x0000ba10
        /*0b1c*/ 	.word	0x00000000
        /*0b20*/ 	.word	0x00000000
        /*0b24*/ 	.short	0x010a
        /*0b26*/ 	.byte	0xff
	.zero		1


	//   ....[158]....
        /*0b28*/ 	.word	0x0000ba70
        /*0b2c*/ 	.word	0x00000000
        /*0b30*/ 	.word	0x00000000
        /*0b34*/ 	.short	0x010a
        /*0b36*/ 	.byte	0xff
	.zero		1


	//   ....[159]....
        /*0b38*/ 	.word	0x0000bad0
        /*0b3c*/ 	.word	0x00000000
        /*0b40*/ 	.word	0x00000000
        /*0b44*/ 	.short	0x010a
        /*0b46*/ 	.byte	0xff
	.zero		1


	//   ....[160]....
        /*0b48*/ 	.word	0x0000bb30
        /*0b4c*/ 	.word	0x00000000
        /*0b50*/ 	.word	0x00000000
        /*0b54*/ 	.short	0x010a
        /*0b56*/ 	.byte	0xff
	.zero		1


	//   ....[161]....
        /*0b58*/ 	.word	0x0000bb90
        /*0b5c*/ 	.word	0x00000000
        /*0b60*/ 	.word	0x00000000
        /*0b64*/ 	.short	0x010a
        /*0b66*/ 	.byte	0xff
	.zero		1


	//   ....[162]....
        /*0b68*/ 	.word	0x0000bbe0
        /*0b6c*/ 	.word	0x00000000
        /*0b70*/ 	.word	0x00000130
        /*0b74*/ 	.short	0x010a
        /*0b76*/ 	.byte	0xff
	.zero		1


	//   ....[163]....
        /*0b78*/ 	.word	0x0000bc40
        /*0b7c*/ 	.word	0x00000000
        /*0b80*/ 	.word	0x000000e0
        /*0b84*/ 	.short	0x010a
        /*0b86*/ 	.byte	0xff
	.zero		1


	//   ....[164]....
        /*0b88*/ 	.word	0x0000bc90
        /*0b8c*/ 	.word	0x00000000
        /*0b90*/ 	.word	0x000000d0
        /*0b94*/ 	.short	0x010a
        /*0b96*/ 	.byte	0xff
	.zero		1


	//   ....[165]....
        /*0b98*/ 	.word	0x0000bcf0
        /*0b9c*/ 	.word	0x00000000
        /*0ba0*/ 	.word	0x000000e0
        /*0ba4*/ 	.short	0x010a
        /*0ba6*/ 	.byte	0xff
	.zero		1


	//   ....[166]....
        /*0ba8*/ 	.word	0x0000bd50
        /*0bac*/ 	.word	0x00000004
        /*0bb0*/ 	.word	0x00000008
        /*0bb4*/ 	.short	0x010a
        /*0bb6*/ 	.byte	0xff
	.zero		1


	//   ....[167]....
        /*0bb8*/ 	.word	0x0000be30
        /*0bbc*/ 	.word	0x00000002
        /*0bc0*/ 	.word	0x00000008
        /*0bc4*/ 	.short	0x010a
        /*0bc6*/ 	.byte	0xff
	.zero		1


	//   ....[168]....
        /*0bc8*/ 	.word	0x0000be80
        /*0bcc*/ 	.word	0x00000000
        /*0bd0*/ 	.word	0x000000d0
        /*0bd4*/ 	.short	0x010a
        /*0bd6*/ 	.byte	0xff
	.zero		1


	//   ....[169]....
        /*0bd8*/ 	.word	0x0000bee0
        /*0bdc*/ 	.word	0x00000000
        /*0be0*/ 	.word	0x00000110
        /*0be4*/ 	.short	0x010a
        /*0be6*/ 	.byte	0xff
	.zero		1


	//   ....[170]....
        /*0be8*/ 	.word	0x0000bf40
        /*0bec*/ 	.word	0x00000000
        /*0bf0*/ 	.word	0x00000000
        /*0bf4*/ 	.short	0x010a
        /*0bf6*/ 	.byte	0xff
	.zero		1


	//   ....[171]....
        /*0bf8*/ 	.word	0x0000bfa0
        /*0bfc*/ 	.word	0x00000000
        /*0c00*/ 	.word	0x00000000
        /*0c04*/ 	.short	0x010a
        /*0c06*/ 	.byte	0xff
	.zero		1


	//   ....[172]....
        /*0c08*/ 	.word	0x0000c000
        /*0c0c*/ 	.word	0x00000000
        /*0c10*/ 	.word	0x00000000
        /*0c14*/ 	.short	0x010a
        /*0c16*/ 	.byte	0xff
	.zero		1


	//   ....[173]....
        /*0c18*/ 	.word	0x0000c060
        /*0c1c*/ 	.word	0x00000000
        /*0c20*/ 	.word	0x00000000
        /*0c24*/ 	.short	0x010a
        /*0c26*/ 	.byte	0xff
	.zero		1


	//   ....[174]....
        /*0c28*/ 	.word	0x0000c0c0
        /*0c2c*/ 	.word	0x00000000
        /*0c30*/ 	.word	0x00000150
        /*0c34*/ 	.short	0x010a
        /*0c36*/ 	.byte	0xff
	.zero		1


	//   ....[175]....
        /*0c38*/ 	.word	0x0000c110
        /*0c3c*/ 	.word	0x00000000
        /*0c40*/ 	.word	0x000000d0
        /*0c44*/ 	.short	0x010a
        /*0c46*/ 	.byte	0xff
	.zero		1


	//   ....[176]....
        /*0c48*/ 	.word	0x0000c170
        /*0c4c*/ 	.word	0x00000000
        /*0c50*/ 	.word	0x000000c8
        /*0c54*/ 	.short	0x010a
        /*0c56*/ 	.byte	0xff
	.zero		1


	//   ....[177]....
        /*0c58*/ 	.word	0x0000c1d0
        /*0c5c*/ 	.word	0x00000003
        /*0c60*/ 	.word	0x000000a0
        /*0c64*/ 	.short	0x010a
        /*0c66*/ 	.byte	0xff
	.zero		1


	//   ....[178]....
        /*0c68*/ 	.word	0x0000c230
        /*0c6c*/ 	.word	0x00000003
        /*0c70*/ 	.word	0x000000a8
        /*0c74*/ 	.short	0x010a
        /*0c76*/ 	.byte	0xff
	.zero		1


	//   ....[179]....
        /*0c78*/ 	.word	0x0000c290
        /*0c7c*/ 	.word	0x00000003
        /*0c80*/ 	.word	0x000000b0
        /*0c84*/ 	.short	0x010a
        /*0c86*/ 	.byte	0xff
	.zero		1


	//   ....[180]....
        /*0c88*/ 	.word	0x0000c2f0
        /*0c8c*/ 	.word	0x00000003
        /*0c90*/ 	.word	0x000000b8
        /*0c94*/ 	.short	0x010a
        /*0c96*/ 	.byte	0xff
	.zero		1


	//   ....[181]....
        /*0c98*/ 	.word	0x0000c350
        /*0c9c*/ 	.word	0x00000003
        /*0ca0*/ 	.word	0x000000a0
        /*0ca4*/ 	.short	0x010a
        /*0ca6*/ 	.byte	0xff
	.zero		1


	//   ....[182]....
        /*0ca8*/ 	.word	0x0000c3b0
        /*0cac*/ 	.word	0x00000003
        /*0cb0*/ 	.word	0x000000a8
        /*0cb4*/ 	.short	0x010a
        /*0cb6*/ 	.byte	0xff
	.zero		1


	//   ....[183]....
        /*0cb8*/ 	.word	0x0000c410
        /*0cbc*/ 	.word	0x00000003
        /*0cc0*/ 	.word	0x000000b0
        /*0cc4*/ 	.short	0x010a
        /*0cc6*/ 	.byte	0xff
	.zero		1


	//   ....[184]....
        /*0cc8*/ 	.word	0x0000c470
        /*0ccc*/ 	.word	0x00000003
        /*0cd0*/ 	.word	0x000000b8
        /*0cd4*/ 	.short	0x010a
        /*0cd6*/ 	.byte	0xff
	.zero		1


	//   ....[185]....
        /*0cd8*/ 	.word	0x0000c4d0
        /*0cdc*/ 	.word	0x00000003
        /*0ce0*/ 	.word	0x000000a0
        /*0ce4*/ 	.short	0x010a
        /*0ce6*/ 	.byte	0xff
	.zero		1


	//   ....[186]....
        /*0ce8*/ 	.word	0x0000c530
        /*0cec*/ 	.word	0x00000003
        /*0cf0*/ 	.word	0x000000a8
        /*0cf4*/ 	.short	0x010a
        /*0cf6*/ 	.byte	0xff
	.zero		1


	//   ....[187]....
        /*0cf8*/ 	.word	0x0000c590
        /*0cfc*/ 	.word	0x00000003
        /*0d00*/ 	.word	0x000000b0
        /*0d04*/ 	.short	0x010a
        /*0d06*/ 	.byte	0xff
	.zero		1


	//   ....[188]....
        /*0d08*/ 	.word	0x0000c5e0
        /*0d0c*/ 	.word	0x00000000
        /*0d10*/ 	.word	0x000000d0
        /*0d14*/ 	.short	0x010a
        /*0d16*/ 	.byte	0xff
	.zero		1


	//   ....[189]....
        /*0d18*/ 	.word	0x0000c640
        /*0d1c*/ 	.word	0x00000002
        /*0d20*/ 	.word	0x00000080
        /*0d24*/ 	.short	0x010a
        /*0d26*/ 	.byte	0xff
	.zero		1


	//   ....[190]....
        /*0d28*/ 	.word	0x0000c690
        /*0d2c*/ 	.word	0x00000057
        /*0d30*/ 	.word	0x000000f0
        /*0d34*/ 	.short	0x010a
        /*0d36*/ 	.byte	0xff
	.zero		1


	//   ....[191]....
        /*0d38*/ 	.word	0x0000c6e0
        /*0d3c*/ 	.word	0x00000003
        /*0d40*/ 	.word	0x00000080
        /*0d44*/ 	.short	0x010a
        /*0d46*/ 	.byte	0xff
	.zero		1


	//   ....[192]....
        /*0d48*/ 	.word	0x0000c730
        /*0d4c*/ 	.word	0x0000005b
        /*0d50*/ 	.word	0x00000080
        /*0d54*/ 	.short	0x010a
        /*0d56*/ 	.byte	0xff
	.zero		1


	//   ....[193]....
        /*0d58*/ 	.word	0x0000c780
        /*0d5c*/ 	.word	0x0000005b
        /*0d60*/ 	.word	0x00000080
        /*0d64*/ 	.short	0x010a
        /*0d66*/ 	.byte	0xff
	.zero		1


	//   ....[194]....
        /*0d68*/ 	.word	0x0000c7d0
        /*0d6c*/ 	.word	0x0000005c
        /*0d70*/ 	.word	0x00000080
        /*0d74*/ 	.short	0x010a
        /*0d76*/ 	.byte	0xff
	.zero		1


	//   ....[195]....
        /*0d78*/ 	.word	0x0000c820
        /*0d7c*/ 	.word	0x0000005c
        /*0d80*/ 	.word	0x00000080
        /*0d84*/ 	.short	0x010a
        /*0d86*/ 	.byte	0xff
	.zero		1


	//   ....[196]....
        /*0d88*/ 	.word	0x0000c870
        /*0d8c*/ 	.word	0x0000005c
        /*0d90*/ 	.word	0x00000080
        /*0d94*/ 	.short	0x010a
        /*0d96*/ 	.byte	0xff
	.zero		1


	//   ....[197]....
        /*0d98*/ 	.word	0x0000c8c0
        /*0d9c*/ 	.word	0x0000005c
        /*0da0*/ 	.word	0x00000080
        /*0da4*/ 	.short	0x010a
        /*0da6*/ 	.byte	0xff
	.zero		1


	//----- nvinfo : EIATTR_NUM_MBARRIERS
	.align		4
.L_47:
        /*0da8*/ 	.byte	0x03, 0x38
        /*0daa*/ 	.short	0x002b


	//----- nvinfo : EIATTR_EXIT_INSTR_OFFSETS
	.align		4
        /*0dac*/ 	.byte	0x04, 0x1c
        /*0dae*/ 	.short	(.L_49 - .L_48)


	//   ....[0]....
.L_48:
        /*0db0*/ 	.word	0x00002b00


	//   ....[1]....
        /*0db4*/ 	.word	0x00003000


	//   ....[2]....
        /*0db8*/ 	.word	0x00003060


	//   ....[3]....
        /*0dbc*/ 	.word	0x000043e0


	//   ....[4]....
        /*0dc0*/ 	.word	0x00005a30


	//   ....[5]....
        /*0dc4*/ 	.word	0x00005a70


	//   ....[6]....
        /*0dc8*/ 	.word	0x0000b6b0


	//   ....[7]....
        /*0dcc*/ 	.word	0x0000b730


	//   ....[8]....
        /*0dd0*/ 	.word	0x0000b760


	//   ....[9]....
        /*0dd4*/ 	.word	0x0000b7d0


	//----- nvinfo : EIATTR_MAX_THREADS
	.align		4
.L_49:
        /*0dd8*/ 	.byte	0x04, 0x05
        /*0dda*/ 	.short	(.L_51 - .L_50)
.L_50:
        /*0ddc*/ 	.word	0x00000100
        /*0de0*/ 	.word	0x00000001
        /*0de4*/ 	.word	0x00000001


	//----- nvinfo : EIATTR_CRS_STACK_SIZE
	.align		4
.L_51:
        /*0de8*/ 	.byte	0x04, 0x1e
        /*0dea*/ 	.short	(.L_53 - .L_52)
.L_52:
        /*0dec*/ 	.word	0x00000000


	//----- nvinfo : EIATTR_CBANK_PARAM_SIZE
	.align		4
.L_53:
        /*0df0*/ 	.byte	0x03, 0x19
        /*0df2*/ 	.short	0x0800


	//----- nvinfo : EIATTR_PARAM_CBANK
	.align		4
        /*0df4*/ 	.byte	0x04, 0x0a
        /*0df6*/ 	.short	(.L_55 - .L_54)
	.align		4
.L_54:
        /*0df8*/ 	.word	index@(.nv.constant0._ZN7cutlass13device_kernelINS_4gemm6kernel13GemmUniversalIN4cute5tupleIJiiiiEEENS1_10collective13CollectiveMmaINS1_35MainloopSm100TmaUmmaWarpSpecializedILi8ELi2ELi4ENS5_IJNS4_1CILi2EEENSA_ILi1EEESC_EEEEENS5_IJNSA_ILi256EEENSA_ILi128EEENSA_ILi32EEEEEENS_10tfloat32_tENS5_IJlSC_lEEESJ_SK_NS4_8TiledMMAINS4_8MMA_AtomIJNS4_23SM100_MMA_TF32_2x1SM_SSISJ_SJ_fLi256ELi128ELNS4_4UMMA5MajorE0ELSP_0ELNSO_7ScaleInE0ELSQ_0EEEEEENS4_6LayoutINS5_IJSC_SC_SC_EEENS5_IJNSA_ILi0EEESV_SV_EEEEENS5_IJNS4_10UnderscoreESY_SY_EEEEENS4_18SM100_TMA_2SM_LOADENS4_14ComposedLayoutINS4_7SwizzleILi3ELi4ELi3EEENS4_18smem_ptr_flag_bitsILi32EEENST_INS5_IJNSA_ILi8EEESH_EEENS5_IJSH_SC_EEEEEEEvNS4_8identityES11_S1B_vS1C_EENS_8epilogue10collective18CollectiveEpilogueINS1E_23Sm100TmaWarpSpecializedILi4ELi2ELi16ELb1ELb0EEEJNS5_IJSG_SG_SH_EEENS5_IJNST_ISG_SC_EENST_INSA_ILi16EEESC_EEEEESJ_SK_SJ_SK_NS1E_6fusion15FusionCallbacksIS1I_NS1O_17LinearCombinationISJ_fSJ_fLNS_15FloatRoundStyleE2EEES1J_S1N_JEEENS4_5SM1004TMEM4LOAD26SM100_TMEM_LOAD_32dp32b16xENS4_13SM90_TMA_LOADENS12_INS13_ILi2ELi4ELi3EEES16_NST_INS5_IJS17_S1L_EEENS5_IJS1L_SC_EEEEEEENS4_39AutoVectorizingCopyWithAssumedAlignmentILi128EEENS4_14SM90_TMA_STOREES23_S25_S25_EEEvvEEEEvNT_6ParamsE)
        /*0dfc*/ 	.short	0x0380
        /*0dfe*/ 	.short	0x0800


	//----- nvinfo : EIATTR_SW_WAR
	.align		4
.L_55:
        /*0e00*/ 	.byte	0x04, 0x36
        /*0e02*/ 	.short	(.L_57 - .L_56)
.L_56:
        /*0e04*/ 	.word	0x00000008
.L_57:


//--------------------- .nv.callgraph             --------------------------
	.section	.nv.callgraph,"",@"SHT_CUDA_CALLGRAPH"
	.align	4
	.sectionentsize	8
	.align		4
        /*0000*/ 	.word	0x00000000
	.align		4
        /*0004*/ 	.word	0xffffffff
	.align		4
        /*0008*/ 	.word	index@(_ZN7cutlass13device_kernelINS_4gemm6kernel13GemmUniversalIN4cute5tupleIJiiiiEEENS1_10collective13CollectiveMmaINS1_35MainloopSm100TmaUmmaWarpSpecializedILi8ELi2ELi4ENS5_IJNS4_1CILi2EEENSA_ILi1EEESC_EEEEENS5_IJNSA_ILi256EEENSA_ILi128EEENSA_ILi32EEEEEENS_10tfloat32_tENS5_IJlSC_lEEESJ_SK_NS4_8TiledMMAINS4_8MMA_AtomIJNS4_23SM100_MMA_TF32_2x1SM_SSISJ_SJ_fLi256ELi128ELNS4_4UMMA5MajorE0ELSP_0ELNSO_7ScaleInE0ELSQ_0EEEEEENS4_6LayoutINS5_IJSC_SC_SC_EEENS5_IJNSA_ILi0EEESV_SV_EEEEENS5_IJNS4_10UnderscoreESY_SY_EEEEENS4_18SM100_TMA_2SM_LOADENS4_14ComposedLayoutINS4_7SwizzleILi3ELi4ELi3EEENS4_18smem_ptr_flag_bitsILi32EEENST_INS5_IJNSA_ILi8EEESH_EEENS5_IJSH_SC_EEEEEEEvNS4_8identityES11_S1B_vS1C_EENS_8epilogue10collective18CollectiveEpilogueINS1E_23Sm100TmaWarpSpecializedILi4ELi2ELi16ELb1ELb0EEEJNS5_IJSG_SG_SH_EEENS5_IJNST_ISG_SC_EENST_INSA_ILi16EEESC_EEEEESJ_SK_SJ_SK_NS1E_6fusion15FusionCallbacksIS1I_NS1O_17LinearCombinationISJ_fSJ_fLNS_15FloatRoundStyleE2EEES1J_S1N_JEEENS4_5SM1004TMEM4LOAD26SM100_TMEM_LOAD_32dp32b16xENS4_13SM90_TMA_LOADENS12_INS13_ILi2ELi4ELi3EEES16_NST_INS5_IJS17_S1L_EEENS5_IJS1L_SC_EEEEEEENS4_39AutoVectorizingCopyWithAssumedAlignmentILi128EEENS4_14SM90_TMA_STOREES23_S25_S25_EEEvvEEEEvNT_6ParamsE)
	.align		4
        /*000c*/ 	.word	index@(__assertfail)
	.align		4
        /*0010*/ 	.word	0x00000000
	.align		4
        /*0014*/ 	.word	0xfffffffe
	.align		4
        /*0018*/ 	.word	0x00000000
	.align		4
        /*001c*/ 	.word	0xfffffffd
	.align		4
        /*0020*/ 	.word	0x00000000
	.align		4
        /*0024*/ 	.word	0xfffffffc


//--------------------- .nv.constant4             --------------------------
	.section	.nv.constant4,"a",@progbits
	.align	8
	.align		8
.nv.constant4:
        /*0000*/ 	.dword	__assertfail
	.align		8
        /*0008*/ 	.dword	__unnamed_1
	.align		8
        /*0010*/ 	.dword	__unnamed_2
	.align		8
        /*0018*/ 	.dword	_ZN40_INTERNAL_2c9d158e_4_k_cu_06b79e95_107674cuda3std3__45__cpo5beginE
	.align		8
        /*0020*/ 	.dword	_ZN40_INTERNAL_2c9d158e_4_k_cu_06b79e95_107674cuda3std3__45__cpo3endE
	.align		8
        /*0028*/ 	.dword	_ZN40_INTERNAL_2c9d158e_4_k_cu_06b79e95_107674cuda3std3__45__cpo6cbeginE
	.align		8
        /*0030*/ 	.dword	_ZN40_INTERNAL_2c9d158e_4_k_cu_06b79e95_107674cuda3std3__45__cpo4cendE
	.align		8
        /*0038*/ 	.dword	_ZN40_INTERNAL_2c9d158e_4_k_cu_06b79e95_107674cuda3std3__442_GLOBAL__N__2c9d158e_4_k_cu_06b79e95_107676ignoreE
	.align		8
        /*0040*/ 	.dword	_ZN40_INTERNAL_2c9d158e_4_k_cu_06b79e95_107674cuda3std3__419piecewise_constructE
	.align		8
        /*0048*/ 	.dword	_ZN40_INTERNAL_2c9d158e_4_k_cu_06b79e95_107674cuda3std3__48in_placeE
	.align		8
        /*0050*/ 	.dword	_ZN40_INTERNAL_2c9d158e_4_k_cu_06b79e95_107674cuda3std6ranges3__45__cpo4swapE
	.align		8
        /*0058*/ 	.dword	_ZN40_INTERNAL_2c9d158e_4_k_cu_06b79e95_107674cuda3std6ranges3__45__cpo9iter_moveE
	.align		8
        /*0060*/ 	.dword	_ZN40_INTERNAL_2c9d158e_4_k_cu_06b79e95_107674cute7productE
	.align		8
        /*0068*/ 	.dword	_ZN40_INTERNAL_2c9d158e_4_k_cu_06b79e95_107674cute1_E
	.align		8
        /*0070*/ 	.dword	$str$25
	.align		8
        /*0078*/ 	.dword	$str$26
	.align		8
        /*0080*/ 	.dword	$str$27
	.align		8
        /*0088*/ 	.dword	$str$28


//--------------------- .text._ZN7cutlass13device_kernelINS_4gemm6kernel13GemmUniversalIN4cute5tupleIJiiiiEEENS1_10collective13CollectiveMmaINS1_35MainloopSm100TmaUmmaWarpSpecializedILi8ELi2ELi4ENS5_IJNS4_1CILi2EEENSA_ILi1EEESC_EEEEENS5_IJNSA_ILi256EEENSA_ILi128EEENSA_ILi32EEEEEENS_10tfloat32_tENS5_IJlSC_lEEESJ_SK_NS4_8TiledMMAINS4_8MMA_AtomIJNS4_23SM100_MMA_TF32_2x1SM_SSISJ_SJ_fLi256ELi128ELNS4_4UMMA5MajorE0ELSP_0ELNSO_7ScaleInE0ELSQ_0EEEEEENS4_6LayoutINS5_IJSC_SC_SC_EEENS5_IJNSA_ILi0EEESV_SV_EEEEENS5_IJNS4_10UnderscoreESY_SY_EEEEENS4_18SM100_TMA_2SM_LOADENS4_14ComposedLayoutINS4_7SwizzleILi3ELi4ELi3EEENS4_18smem_ptr_flag_bitsILi32EEENST_INS5_IJNSA_ILi8EEESH_EEENS5_IJSH_SC_EEEEEEEvNS4_8identityES11_S1B_vS1C_EENS_8epilogue10collective18CollectiveEpilogueINS1E_23Sm100TmaWarpSpecializedILi4ELi2ELi16ELb1ELb0EEEJNS5_IJSG_SG_SH_EEENS5_IJNST_ISG_SC_EENST_INSA_ILi16EEESC_EEEEESJ_SK_SJ_SK_NS1E_6fusion15FusionCallbacksIS1I_NS1O_17LinearCombinationISJ_fSJ_fLNS_15FloatRoundStyleE2EEES1J_S1N_JEEENS4_5SM1004TMEM4LOAD26SM100_TMEM_LOAD_32dp32b16xENS4_13SM90_TMA_LOADENS12_INS13_ILi2ELi4ELi3EEES16_NST_INS5_IJS17_S1L_EEENS5_IJS1L_SC_EEEEEEENS4_39AutoVectorizingCopyWithAssumedAlignmentILi128EEENS4_14SM90_TMA_STOREES23_S25_S25_EEEvvEEEEvNT_6ParamsE --------------------------
	.section	.text._ZN7cutlass13device_kernelINS_4gemm6kernel13GemmUniversalIN4cute5tupleIJiiiiEEENS1_10collective13CollectiveMmaINS1_35MainloopSm100TmaUmmaWarpSpecializedILi8ELi2ELi4ENS5_IJNS4_1CILi2EEENSA_ILi1EEESC_EEEEENS5_IJNSA_ILi256EEENSA_ILi128EEENSA_ILi32EEEEEENS_10tfloat32_tENS5_IJlSC_lEEESJ_SK_NS4_8TiledMMAINS4_8MMA_AtomIJNS4_23SM100_MMA_TF32_2x1SM_SSISJ_SJ_fLi256ELi128ELNS4_4UMMA5MajorE0ELSP_0ELNSO_7ScaleInE0ELSQ_0EEEEEENS4_6LayoutINS5_IJSC_SC_SC_EEENS5_IJNSA_ILi0EEESV_SV_EEEEENS5_IJNS4_10UnderscoreESY_SY_EEEEENS4_18SM100_TMA_2SM_LOADENS4_14ComposedLayoutINS4_7SwizzleILi3ELi4ELi3EEENS4_18smem_ptr_flag_bitsILi32EEENST_INS5_IJNSA_ILi8EEESH_EEENS5_IJSH_SC_EEEEEEEvNS4_8identityES11_S1B_vS1C_EENS_8epilogue10collective18CollectiveEpilogueINS1E_23Sm100TmaWarpSpecializedILi4ELi2ELi16ELb1ELb0EEEJNS5_IJSG_SG_SH_EEENS5_IJNST_ISG_SC_EENST_INSA_ILi16EEESC_EEEEESJ_SK_SJ_SK_NS1E_6fusion15FusionCallbacksIS1I_NS1O_17LinearCombinationISJ_fSJ_fLNS_15FloatRoundStyleE2EEES1J_S1N_JEEENS4_5SM1004TMEM4LOAD26SM100_TMEM_LOAD_32dp32b16xENS4_13SM90_TMA_LOADENS12_INS13_ILi2ELi4ELi3EEES16_NST_INS5_IJS17_S1L_EEENS5_IJS1L_SC_EEEEEEENS4_39AutoVectorizingCopyWithAssumedAlignmentILi128EEENS4_14SM90_TMA_STOREES23_S25_S25_EEEvvEEEEvNT_6ParamsE,"ax",@progbits
	.align	128
.text._ZN7cutlass13device_kernelINS_4gemm6kernel13GemmUniversalIN4cute5tupleIJiiiiEEENS1_10collective13CollectiveMmaINS1_35MainloopSm100TmaUmmaWarpSpecializedILi8ELi2ELi4ENS5_IJNS4_1CILi2EEENSA_ILi1EEESC_EEEEENS5_IJNSA_ILi256EEENSA_ILi128EEENSA_ILi32EEEEEENS_10tfloat32_tENS5_IJlSC_lEEESJ_SK_NS4_8TiledMMAINS4_8MMA_AtomIJNS4_23SM100_MMA_TF32_2x1SM_SSISJ_SJ_fLi256ELi128ELNS4_4UMMA5MajorE0ELSP_0ELNSO_7ScaleInE0ELSQ_0EEEEEENS4_6LayoutINS5_IJSC_SC_SC_EEENS5_IJNSA_ILi0EEESV_SV_EEEEENS5_IJNS4_10UnderscoreESY_SY_EEEEENS4_18SM100_TMA_2SM_LOADENS4_14ComposedLayoutINS4_7SwizzleILi3ELi4ELi3EEENS4_18smem_ptr_flag_bitsILi32EEENST_INS5_IJNSA_ILi8EEESH_EEENS5_IJSH_SC_EEEEEEEvNS4_8identityES11_S1B_vS1C_EENS_8epilogue10collective18CollectiveEpilogueINS1E_23Sm100TmaWarpSpecializedILi4ELi2ELi16ELb1ELb0EEEJNS5_IJSG_SG_SH_EEENS5_IJNST_ISG_SC_EENST_INSA_ILi16EEESC_EEEEESJ_SK_SJ_SK_NS1E_6fusion15FusionCallbacksIS1I_NS1O_17LinearCombinationISJ_fSJ_fLNS_15FloatRoundStyleE2EEES1J_S1N_JEEENS4_5SM1004TMEM4LOAD26SM100_TMEM_LOAD_32dp32b16xENS4_13SM90_TMA_LOADENS12_INS13_ILi2ELi4ELi3EEES16_NST_INS5_IJS17_S1L_EEENS5_IJS1L_SC_EEEEEEENS4_39AutoVectorizingCopyWithAssumedAlignmentILi128EEENS4_14SM90_TMA_STOREES23_S25_S25_EEEvvEEEEvNT_6ParamsE:
        .type           _ZN7cutlass13device_kernelINS_4gemm6kernel13GemmUniversalIN4cute5tupleIJiiiiEEENS1_10collective13CollectiveMmaINS1_35MainloopSm100TmaUmmaWarpSpecializedILi8ELi2ELi4ENS5_IJNS4_1CILi2EEENSA_ILi1EEESC_EEEEENS5_IJNSA_ILi256EEENSA_ILi128EEENSA_ILi32EEEEEENS_10tfloat32_tENS5_IJlSC_lEEESJ_SK_NS4_8TiledMMAINS4_8MMA_AtomIJNS4_23SM100_MMA_TF32_2x1SM_SSISJ_SJ_fLi256ELi128ELNS4_4UMMA5MajorE0ELSP_0ELNSO_7ScaleInE0ELSQ_0EEEEEENS4_6LayoutINS5_IJSC_SC_SC_EEENS5_IJNSA_ILi0EEESV_SV_EEEEENS5_IJNS4_10UnderscoreESY_SY_EEEEENS4_18SM100_TMA_2SM_LOADENS4_14ComposedLayoutINS4_7SwizzleILi3ELi4ELi3EEENS4_18smem_ptr_flag_bitsILi32EEENST_INS5_IJNSA_ILi8EEESH_EEENS5_IJSH_SC_EEEEEEEvNS4_8identityES11_S1B_vS1C_EENS_8epilogue10collective18CollectiveEpilogueINS1E_23Sm100TmaWarpSpecializedILi4ELi2ELi16ELb1ELb0EEEJNS5_IJSG_SG_SH_EEENS5_IJNST_ISG_SC_EENST_INSA_ILi16EEESC_EEEEESJ_SK_SJ_SK_NS1E_6fusion15FusionCallbacksIS1I_NS1O_17LinearCombinationISJ_fSJ_fLNS_15FloatRoundStyleE2EEES1J_S1N_JEEENS4_5SM1004TMEM4LOAD26SM100_TMEM_LOAD_32dp32b16xENS4_13SM90_TMA_LOADENS12_INS13_ILi2ELi4ELi3EEES16_NST_INS5_IJS17_S1L_EEENS5_IJS1L_SC_EEEEEEENS4_39AutoVectorizingCopyWithAssumedAlignmentILi128EEENS4_14SM90_TMA_STOREES23_S25_S25_EEEvvEEEEvNT_6ParamsE,@function
        .size           _ZN7cutlass13device_kernelINS_4gemm6kernel13GemmUniversalIN4cute5tupleIJiiiiEEENS1_10collective13CollectiveMmaINS1_35MainloopSm100TmaUmmaWarpSpecializedILi8ELi2ELi4ENS5_IJNS4_1CILi2EEENSA_ILi1EEESC_EEEEENS5_IJNSA_ILi256EEENSA_ILi128EEENSA_ILi32EEEEEENS_10tfloat32_tENS5_IJlSC_lEEESJ_SK_NS4_8TiledMMAINS4_8MMA_AtomIJNS4_23SM100_MMA_TF32_2x1SM_SSISJ_SJ_fLi256ELi128ELNS4_4UMMA5MajorE0ELSP_0ELNSO_7ScaleInE0ELSQ_0EEEEEENS4_6LayoutINS5_IJSC_SC_SC_EEENS5_IJNSA_ILi0EEESV_SV_EEEEENS5_IJNS4_10UnderscoreESY_SY_EEEEENS4_18SM100_TMA_2SM_LOADENS4_14ComposedLayoutINS4_7SwizzleILi3ELi4ELi3EEENS4_18smem_ptr_flag_bitsILi32EEENST_INS5_IJNSA_ILi8EEESH_EEENS5_IJSH_SC_EEEEEEEvNS4_8identityES11_S1B_vS1C_EENS_8epilogue10collective18CollectiveEpilogueINS1E_23Sm100TmaWarpSpecializedILi4ELi2ELi16ELb1ELb0EEEJNS5_IJSG_SG_SH_EEENS5_IJNST_ISG_SC_EENST_INSA_ILi16EEESC_EEEEESJ_SK_SJ_SK_NS1E_6fusion15FusionCallbacksIS1I_NS1O_17LinearCombinationISJ_fSJ_fLNS_15FloatRoundStyleE2EEES1J_S1N_JEEENS4_5SM1004TMEM4LOAD26SM100_TMEM_LOAD_32dp32b16xENS4_13SM90_TMA_LOADENS12_INS13_ILi2ELi4ELi3EEES16_NST_INS5_IJS17_S1L_EEENS5_IJS1L_SC_EEEEEEENS4_39AutoVectorizingCopyWithAssumedAlignmentILi128EEENS4_14SM90_TMA_STOREES23_S25_S25_EEEvvEEEEvNT_6ParamsE,(.L_x_253 - _ZN7cutlass13device_kernelINS_4gemm6kernel13GemmUniversalIN4cute5tupleIJiiiiEEENS1_10collective13CollectiveMmaINS1_35MainloopSm100TmaUmmaWarpSpecializedILi8ELi2ELi4ENS5_IJNS4_1CILi2EEENSA_ILi1EEESC_EEEEENS5_IJNSA_ILi256EEENSA_ILi128EEENSA_ILi32EEEEEENS_10tfloat32_tENS5_IJlSC_lEEESJ_SK_NS4_8TiledMMAINS4_8MMA_AtomIJNS4_23SM100_MMA_TF32_2x1SM_SSISJ_SJ_fLi256ELi128ELNS4_4UMMA5MajorE0ELSP_0ELNSO_7ScaleInE0ELSQ_0EEEEEENS4_6LayoutINS5_IJSC_SC_SC_EEENS5_IJNSA_ILi0EEESV_SV_EEEEENS5_IJNS4_10UnderscoreESY_SY_EEEEENS4_18SM100_TMA_2SM_LOADENS4_14ComposedLayoutINS4_7SwizzleILi3ELi4ELi3EEENS4_18smem_ptr_flag_bitsILi32EEENST_INS5_IJNSA_ILi8EEESH_EEENS5_IJSH_SC_EEEEEEEvNS4_8identityES11_S1B_vS1C_EENS_8epilogue10collective18CollectiveEpilogueINS1E_23Sm100TmaWarpSpecializedILi4ELi2ELi16ELb1ELb0EEEJNS5_IJSG_SG_SH_EEENS5_IJNST_ISG_SC_EENST_INSA_ILi16EEESC_EEEEESJ_SK_SJ_SK_NS1E_6fusion15FusionCallbacksIS1I_NS1O_17LinearCombinationISJ_fSJ_fLNS_15FloatRoundStyleE2EEES1J_S1N_JEEENS4_5SM1004TMEM4LOAD26SM100_TMEM_LOAD_32dp32b16xENS4_13SM90_TMA_LOADENS12_INS13_ILi2ELi4ELi3EEES16_NST_INS5_IJS17_S1L_EEENS5_IJS1L_SC_EEEEEEENS4_39AutoVectorizingCopyWithAssumedAlignmentILi128EEENS4_14SM90_TMA_STOREES23_S25_S25_EEEvvEEEEvNT_6ParamsE)
        .other          _ZN7cutlass13device_kernelINS_4gemm6kernel13GemmUniversalIN4cute5tupleIJiiiiEEENS1_10collective13CollectiveMmaINS1_35MainloopSm100TmaUmmaWarpSpecializedILi8ELi2ELi4ENS5_IJNS4_1CILi2EEENSA_ILi1EEESC_EEEEENS5_IJNSA_ILi256EEENSA_ILi128EEENSA_ILi32EEEEEENS_10tfloat32_tENS5_IJlSC_lEEESJ_SK_NS4_8TiledMMAINS4_8MMA_AtomIJNS4_23SM100_MMA_TF32_2x1SM_SSISJ_SJ_fLi256ELi128ELNS4_4UMMA5MajorE0ELSP_0ELNSO_7ScaleInE0ELSQ_0EEEEEENS4_6LayoutINS5_IJSC_SC_SC_EEENS5_IJNSA_ILi0EEESV_SV_EEEEENS5_IJNS4_10UnderscoreESY_SY_EEEEENS4_18SM100_TMA_2SM_LOADENS4_14ComposedLayoutINS4_7SwizzleILi3ELi4ELi3EEENS4_18smem_ptr_flag_bitsILi32EEENST_INS5_IJNSA_ILi8EEESH_EEENS5_IJSH_SC_EEEEEEEvNS4_8identityES11_S1B_vS1C_EENS_8epilogue10collective18CollectiveEpilogueINS1E_23Sm100TmaWarpSpecializedILi4ELi2ELi16ELb1ELb0EEEJNS5_IJSG_SG_SH_EEENS5_IJNST_ISG_SC_EENST_INSA_ILi16EEESC_EEEEESJ_SK_SJ_SK_NS1E_6fusion15FusionCallbacksIS1I_NS1O_17LinearCombinationISJ_fSJ_fLNS_15FloatRoundStyleE2EEES1J_S1N_JEEENS4_5SM1004TMEM4LOAD26SM100_TMEM_LOAD_32dp32b16xENS4_13SM90_TMA_LOADENS12_INS13_ILi2ELi4ELi3EEES16_NST_INS5_IJS17_S1L_EEENS5_IJS1L_SC_EEEEEEENS4_39AutoVectorizingCopyWithAssumedAlignmentILi128EEENS4_14SM90_TMA_STOREES23_S25_S25_EEEvvEEEEvNT_6ParamsE,@"STO_CUDA_ENTRY STV_DEFAULT"
_ZN7cutlass13device_kernelINS_4gemm6kernel13GemmUniversalIN4cute5tupleIJiiiiEEENS1_10collective13CollectiveMmaINS1_35MainloopSm100TmaUmmaWarpSpecializedILi8ELi2ELi4ENS5_IJNS4_1CILi2EEENSA_ILi1EEESC_EEEEENS5_IJNSA_ILi256EEENSA_ILi128EEENSA_ILi32EEEEEENS_10tfloat32_tENS5_IJlSC_lEEESJ_SK_NS4_8TiledMMAINS4_8MMA_AtomIJNS4_23SM100_MMA_TF32_2x1SM_SSISJ_SJ_fLi256ELi128ELNS4_4UMMA5MajorE0ELSP_0ELNSO_7ScaleInE0ELSQ_0EEEEEENS4_6LayoutINS5_IJSC_SC_SC_EEENS5_IJNSA_ILi0EEESV_SV_EEEEENS5_IJNS4_10UnderscoreESY_SY_EEEEENS4_18SM100_TMA_2SM_LOADENS4_14ComposedLayoutINS4_7SwizzleILi3ELi4ELi3EEENS4_18smem_ptr_flag_bitsILi32EEENST_INS5_IJNSA_ILi8EEESH_EEENS5_IJSH_SC_EEEEEEEvNS4_8identityES11_S1B_vS1C_EENS_8epilogue10collective18CollectiveEpilogueINS1E_23Sm100TmaWarpSpecializedILi4ELi2ELi16ELb1ELb0EEEJNS5_IJSG_SG_SH_EEENS5_IJNST_ISG_SC_EENST_INSA_ILi16EEESC_EEEEESJ_SK_SJ_SK_NS1E_6fusion15FusionCallbacksIS1I_NS1O_17LinearCombinationISJ_fSJ_fLNS_15FloatRoundStyleE2EEES1J_S1N_JEEENS4_5SM1004TMEM4LOAD26SM100_TMEM_LOAD_32dp32b16xENS4_13SM90_TMA_LOADENS12_INS13_ILi2ELi4ELi3EEES16_NST_INS5_IJS17_S1L_EEENS5_IJS1L_SC_EEEEEEENS4_39AutoVectorizingCopyWithAssumedAlignmentILi128EEENS4_14SM90_TMA_STOREES23_S25_S25_EEEvvEEEEvNT_6ParamsE:
[----:B------:R-:W1:Y:S01]  /*0000*/  LDC R1, c[0x0][0x37c] ;  /* 0x0000df00ff017b82 */ /* 0x000e620000000800 */
[----:B------:R-:W2:Y:S01]  /*0010*/  S2R R80, SR_TID.X ;  /* 0x0000000000507919 */ /* 0x000ea20000002100 */
[----:B------:R-:W3:Y:S06]  /*0020*/  LDCU.64 UR6, c[0x0][0x890] ;  /* 0x00011200ff0677ac */ /* 0x000eec0008000a00 */
[----:B------:R-:W4:Y:S01]  /*0030*/  S2UR UR37, SR_CgaCtaId ;  /* 0x00000000002579c3 */ /* 0x000f220000008800 */
[----:B------:R-:W-:Y:S02]  /*0040*/  PRMT R67, RZ, 0x7610, R67 ;  /* 0x00007610ff437816 */ /* 0x000fe40000000043 */
[----:B------:R-:W-:Y:S01]  /*0050*/  ELECT P1, URZ, PT ;  /* 0x0000000000ff782f */ /* 0x000fe20003820000 */
[----:B------:R-:W1:Y:S01]  /*0060*/  LDCU.64 UR46, c[0x0][0x358] ;  /* 0x00006b00ff2e77ac */ /* 0x000e620008000a00 */
[----:B---3--:R-:W-:-:S04]  /*0070*/  UISETP.NE.U32.AND UP0, UPT, UR6, URZ, UPT ;  /* 0x000000ff0600728c */ /* 0x008fc8000bf05070 */
[----:B------:R-:W-:Y:S02]  /*0080*/  UISETP.NE.AND.EX UP0, UPT, UR7, URZ, UPT, UP0 ;  /* 0x000000ff0700728c */ /* 0x000fe4000bf05300 */
[----:B----4-:R-:W-:Y:S02]  /*0090*/  ULOP3.LUT UR5, UR37, 0x1, URZ, 0xc0, !UPT ;  /* 0x0000000125057892 */ /* 0x010fe4000f8ec0ff */
[----:B------:R-:W-:Y:S01]  /*00a0*/  ULOP3.LUT UR4, UR37, 0x1, URZ, 0x3c, !UPT ;  /* 0x0000000125047892 */ /* 0x000fe2000f8e3cff */
[----:B--2---:R-:W-:-:S05]  /*00b0*/  SHF.R.U32.HI R72, RZ, 0x5, R80 ;  /* 0x00000005ff487819 */ /* 0x004fca0000011650 */
[----:B------:R-:W2:Y:S02]  /*00c0*/  SHFL.IDX PT, R0, R72, RZ, 0x1f ;  /* 0x00001fff48007589 */ /* 0x000ea400000e0000 */
[----:B--2---:R-:W-:Y:S01]  /*00d0*/  R2UR UR10, R0 ;  /* 0x00000000000a72ca */ /* 0x004fe200000e0000 */
[----:B-1----:R-:W-:-:S14]  /*00e0*/  BRA.U UP0, `(.L_x_0) ;  /* 0x00000001002c7547 */ /* 0x002fdc000b800000 */
[----:B------:R-:W1:Y:S02]  /*00f0*/  LDCU.64 UR8, c[0x0][0x888] ;  /* 0x00011100ff0877ac */ /* 0x000e640008000a00 */
[----:B-1----:R-:W-:-:S04]  /*0100*/  UISETP.NE.U32.AND UP0, UPT, UR8, URZ, UPT ;  /* 0x000000ff0800728c */ /* 0x002fc8000bf05070 */
[----:B------:R-:W-:-:S09]  /*0110*/  UISETP.NE.AND.EX UP0, UPT, UR9, URZ, UPT, UP0 ;  /* 0x000000ff0900728c */ /* 0x000fd2000bf05300 */
[----:B------:R-:W-:Y:S05]  /*0120*/  BRA.U !UP0, `(.L_x_1) ;  /* 0x0000000108107547 */ /* 0x000fea000b800000 */
[----:B------:R-:W1:Y:S02]  /*0130*/  LDC.64 R2, c[0x0][0x888] ;  /* 0x00022200ff027b82 */ /* 0x000e640000000a00 */
[----:B-1----:R1:W5:Y:S01]  /*0140*/  LDG.E R35, desc[UR46][R2.64] ;  /* 0x0000002e02237981 */ /* 0x002362000c1e1900 */
[----:B------:R-:W-:Y:S01]  /*0150*/  HFMA2 R67, -RZ, RZ, 0, 5.9604644775390625e-08 ;  /* 0x00000001ff437431 */ /* 0x000fe200000001ff */
[----:B------:R-:W-:Y:S05]  /*0160*/  BRA `(.L_x_0) ;  /* 0x00000000000c7947 */ /* 0x000fea0003800000 */
.L_x_1:
[----:B------:R-:W1:Y:S01]  /*0170*/  LDCU UR8, c[0x0][0x880] ;  /* 0x00011000ff0877ac */ /* 0x000e620008000800 */
[----:B------:R-:W-:Y:S01]  /*0180*/  HFMA2 R67, -RZ, RZ, 0, 5.9604644775390625e-08 ;  /* 0x00000001ff437431 */ /* 0x000fe200000001ff */
[----:B-1----:R-:W-:-:S07]  /*0190*/  MOV R35, UR8 ;  /* 0x0000000800237c02 */ /* 0x002fce0008000f00 */
.L_x_0:
[----:B------:R-:W2:Y:S02]  /*01a0*/  LDCU.64 UR8, c[0x0][0x8b0] ;  /* 0x00011600ff0877ac */ /* 0x000ea40008000a00 */
[----:B--2---:R-:W-:-:S04]  /*01b0*/  UISETP.NE.U32.AND UP0, UPT, UR8, URZ, UPT ;  /* 0x000000ff0800728c */ /* 0x004fc8000bf05070 */
[----:B------:R-:W-:-:S09]  /*01c0*/  UISETP.NE.AND.EX UP0, UPT, UR9, URZ, UPT, UP0 ;  /* 0x000000ff0900728c */ /* 0x000fd2000bf05300 */
[----:B------:R-:W-:Y:S05]  /*01d0*/  BRA.U UP0, `(.L_x_2) ;  /* 0x0000000100247547 */ /* 0x000fea000b800000 */
[----:B------:R-:W2:Y:S02]  /*01e0*/  LDCU.64 UR8, c[0x0][0x8a8] ;  /* 0x00011500ff0877ac */ /* 0x000ea40008000a00 */
[----:B--2---:R-:W-:-:S04]  /*01f0*/  UISETP.NE.U32.AND UP0, UPT, UR8, URZ, UPT ;  /* 0x000000ff0800728c */ /* 0x004fc8000bf05070 */
[----:B------:R-:W-:-:S09]  /*0200*/  UISETP.NE.AND.EX UP0, UPT, UR9, URZ, UPT, UP0 ;  /* 0x000000ff0900728c */ /* 0x000fd2000bf05300 */
[----:B------:R-:W-:Y:S05]  /*0210*/  BRA.U !UP0, `(.L_x_3) ;  /* 0x00000001080c7547 */ /* 0x000fea000b800000 */
[----:B------:R-:W2:Y:S02]  /*0220*/  LDC.64 R32, c[0x0][0x8a8] ;  /* 0x00022a00ff207b82 */ /* 0x000ea40000000a00 */
[----:B--2---:R2:W5:Y:S01]  /*0230*/  LDG.E R32, desc[UR46][R32.64] ;  /* 0x0000002e20207981 */ /* 0x004562000c1e1900 */
[----:B------:R-:W-:Y:S05]  /*0240*/  BRA `(.L_x_2) ;  /* 0x0000000000087947 */ /* 0x000fea0003800000 */
.L_x_3:
[----:B------:R-:W2:Y:S02]  /*0250*/  LDCU UR8, c[0x0][0x8a0] ;  /* 0x00011400ff0877ac */ /* 0x000ea40008000800 */
[----:B--2---:R-:W-:Y:S02]  /*0260*/  MOV R32, UR8 ;  /* 0x0000000800207c02 */ /* 0x004fe40008000f00 */
.L_x_2:
[----:B------:R-:W-:Y:S01]  /*0270*/  IMAD.U32 R0, RZ, RZ, UR10 ;  /* 0x0000000aff007e24 */ /* 0x000fe2000f8e00ff */
[----:B------:R-:W-:Y:S04]  /*0280*/  BSSY.RECONVERGENT B0, `(.L_x_4) ;  /* 0x000000c000007945 */ /* 0x000fe80003800200 */
[C---:B------:R-:W-:Y:S02]  /*0290*/  ISETP.NE.OR P2, PT, R0.reuse, 0x1, !P1 ;  /* 0x000000010000780c */ /* 0x040fe40004f45670 */
[----:B------:R-:W-:-:S11]  /*02a0*/  ISETP.NE.OR P0, PT, R0, 0x3, !P1 ;  /* 0x000000030000780c */ /* 0x000fd60004f05670 */
[----:B------:R-:W-:Y:S05]  /*02b0*/  @P2 BRA `(.L_x_5) ;  /* 0x0000000000202947 */ /* 0x000fea0003800000 */
[----:B------:R-:W3:Y:S02]  /*02c0*/  LDCU.64 UR8, c[0x0][0x348] ;  /* 0x00006900ff0877ac */ /* 0x000ee40008000a00 */
[----:B---3--:R-:W-:Y:S02]  /*02d0*/  UIADD3 UR12, UP1, UPT, UR8, 0x80, URZ ;  /* 0x00000080080c7890 */ /* 0x008fe4000ff3e0ff */
[----:B------:R-:W-:Y:S02]  /*02e0*/  UIADD3 UR8, UP0, UPT, UR8, 0x180, URZ ;  /* 0x0000018008087890 */ /* 0x000fe4000ff1e0ff */
[----:B------:R-:W-:Y:S02]  /*02f0*/  UIADD3.X UR13, UPT, UPT, URZ, UR9, URZ, UP1, !UPT ;  /* 0x00000009ff0d7290 */ /* 0x000fe40008ffe4ff */
[----:B------:R-:W-:-:S07]  /*0300*/  UIADD3.X UR9, UPT, UPT, URZ, UR9, URZ, UP0, !UPT ;  /* 0x00000009ff097290 */ /* 0x000fce00087fe4ff */
[----:B------:R3:W-:Y:S02]  /*0310*/  UTMACCTL.PF [UR12] ;  /* 0x000000000c0079b9 */ /* 0x0007e40008040000 */
[----:B------:R3:W-:Y:S02]  /*0320*/  UTMACCTL.PF [UR8] ;  /* 0x00000000080079b9 */ /* 0x0007e40008040000 */
[----:B---3--:R-:W-:Y:S01]  /*0330*/  NOP ;  /* 0x0000000000007918 */ /* 0x008fe20000000000 */
.L_x_5:
[----:B------:R-:W-:Y:S05]  /*0340*/  BSYNC.RECONVERGENT B0 ;  /* 0x0000000000007941 */ /* 0x000fea0003800200 */
.L_x_4:
[----:B------:R-:W-:Y:S04]  /*0350*/  BSSY.RECONVERGENT B0, `(.L_x_6) ;  /* 0x000000a000007945 */ /* 0x000fe80003800200 */
        /* <DEDUP_REMOVED lines=9> */
.L_x_7:
[----:B------:R-:W-:Y:S05]  /*03f0*/  BSYNC.RECONVERGENT B0 ;  /* 0x0000000000007941 */ /* 0x000fea0003800200 */
.L_x_6:
[----:B------:R-:W3:Y:S01]  /*0400*/  LDCU.64 UR8, c[0x0][0x888] ;  /* 0x00011100ff0877ac */ /* 0x000ee20008000a00 */
[----:B------:R-:W-:Y:S02]  /*0410*/  UISETP.EQ.U32.AND UP1, UPT, UR6, URZ, UPT ;  /* 0x000000ff0600728c */ /* 0x000fe4000bf22070 */
[----:B------:R-:W-:Y:S02]  /*0420*/  UPLOP3.LUT UP5, UPT, UPT, UPT, UPT, 0x80, 0x8 ;  /* 0x000000000008789c */ /* 0x000fe40003faf070 */
[----:B---3--:R-:W-:-:S04]  /*0430*/  UISETP.NE.U32.AND UP0, UPT, UR8, URZ, UPT ;  /* 0x000000ff0800728c */ /* 0x008fc8000bf05070 */
[----:B------:R-:W-:-:S04]  /*0440*/  UISETP.NE.AND.EX UP0, UPT, UR9, URZ, UPT, UP0 ;  /* 0x000000ff0900728c */ /* 0x000fc8000bf05300 */
[----:B------:R-:W-:-:S04]  /*0450*/  UISETP.EQ.OR.EX UP2, UPT, UR7, URZ, !UP0, UP1 ;  /* 0x000000ff0700728c */ /* 0x000fc8000c742710 */
[----:B------:R-:W-:-:S05]  /*0460*/  UP2UR UR50, UPR, URZ, 0x4 ;  /* 0x00000004ff327883 */ /* 0x000fca0008000000 */
[----:B------:R-:W-:Y:S07]  /*0470*/  BRA.U !UP2, `(.L_x_8) ;  /* 0x000000010a207547 */ /* 0x000fee000b800000 */
[----:B------:R-:W-:Y:S01]  /*0480*/  UISETP.NE.U32.AND UP2, UPT, UR6, URZ, UPT ;  /* 0x000000ff0600728c */ /* 0x000fe2000bf45070 */
[----:B-----5:R-:W-:Y:S01]  /*0490*/  FSETP.NEU.AND P0, PT, R35, RZ, PT ;  /* 0x000000ff2300720b */ /* 0x020fe20003f0d000 */
[----:B------:R-:W-:Y:S02]  /*04a0*/  USEL UR6, URZ, 0xffffffff, UP0 ;  /* 0xffffffffff067887 */ /* 0x000fe40008000000 */
[----:B------:R-:W-:-:S10]  /*04b0*/  UISETP.NE.AND.EX UP2, UPT, UR7, URZ, UPT, UP2 ;  /* 0x000000ff0700728c */ /* 0x000fd4000bf45320 */
[----:B------:R-:W-:Y:S01]  /*04c0*/  VOTEU.ANY UP1, P0 ;  /* 0x0000000000ff7886 */ /* 0x000fe20000020100 */
[----:B------:R-:W-:-:S04]  /*04d0*/  @!UP2 USEL UR6, URZ, 0xffffffff, UP1 ;  /* 0xffffffffff06a887 */ /* 0x000fc80008800000 */
[----:B------:R-:W-:-:S04]  /*04e0*/  ULOP3.LUT UR6, UR6, 0x1, URZ, 0xc0, !UPT ;  /* 0x0000000106067892 */ /* 0x000fc8000f8ec0ff */
[----:B------:R-:W-:-:S11]  /*04f0*/  UISETP.NE.U32.AND UP5, UPT, UR6, 0x1, UPT ;  /* 0x000000010600788c */ /* 0x000fd6000bfa5070 */
.L_x_8:
[----:B------:R-:W3:Y:S01]  /*0500*/  SHFL.IDX PT, R0, R72, RZ, 0x1f ;  /* 0x00001fff48007589 */ /* 0x000ee200000e0000 */
[----:B------:R-:W-:-:S04]  /*0510*/  UISETP.NE.AND UP1, UPT, UR10, 0x2, UPT ;  /* 0x000000020a00788c */ /* 0x000fc8000bf25270 */
[----:B------:R-:W-:Y:S02]  /*0520*/  UISETP.EQ.AND UP2, UPT, UR5, URZ, !UP1 ;  /* 0x000000ff0500728c */ /* 0x000fe4000cf42270 */
[----:B------:R-:W-:-:S04]  /*0530*/  USEL UR6, URZ, 0x1, UP1 ;  /* 0x00000001ff067887 */ /* 0x000fc80008800000 */
[----:B------:R-:W-:Y:S02]  /*0540*/  PLOP3.LUT P5, PT, P1, PT, UP2, 0x80, 0x8 ;  /* 0x000000000008781c */ /* 0x000fe40000faf028 */
[----:B---3--:R-:W-:-:S13]  /*0550*/  ISETP.NE.AND P0, PT, R0, RZ, PT ;  /* 0x000000ff0000720c */ /* 0x008fda0003f05270 */
[----:B------:R-:W-:Y:S05]  /*0560*/  @P0 BRA `(.L_x_9) ;  /* 0x0000000000640947 */ /* 0x000fea0003800000 */
[----:B------:R-:W-:Y:S01]  /*0570*/  UMOV UR8, 0x400 ;  /* 0x0000040000087882 */ /* 0x000fe20000000000 */
[----:B------:R-:W-:Y:S01]  /*0580*/  UMOV UR7, 0x1 ;  /* 0x0000000100077882 */ /* 0x000fe20000000000 */
[----:B------:R-:W-:Y:S02]  /*0590*/  ULEA UR8, UR37, UR8, 0x18 ;  /* 0x0000000825087291 */ /* 0x000fe4000f8ec0ff */
[----:B------:R-:W-:-:S04]  /*05a0*/  UIADD3 UR12, UPT, UPT, -UR7, 0x100000, URZ ;  /* 0x00100000070c7890 */ /* 0x000fc8000fffe1ff */
[----:B------:R-:W-:Y:S02]  /*05b0*/  USHF.L.U32 UR13, UR12, 0xb, URZ ;  /* 0x0000000b0c0d7899 */ /* 0x000fe400080006ff */
[----:B------:R-:W-:Y:S01]  /*05c0*/  USHF.L.U32 UR12, UR12, 0x1, URZ ;  /* 0x000000010c0c7899 */ /* 0x000fe200080006ff */
[----:B------:R-:W-:Y:S01]  /*05d0*/  ELECT P0, URZ, PT ;  /* 0x0000000000ff782f */ /* 0x000fe20003800000 */
[----:B------:R-:W3:Y:S10]  /*05e0*/  FENCE.VIEW.ASYNC.S ;  /* 0x00000000000073c6 */ /* 0x000ef40000000000 */
[----:B---3--:R3:W4:Y:S01]  /*05f0*/  SYNCS.EXCH.64 URZ, [UR8], UR12 ;  /* 0x0000000c08ff75b2 */ /* 0x0087220008000100 */
[----:B------:R3:W1:Y:S01]  /*0600*/  SYNCS.EXCH.64 URZ, [UR8+0x40], UR12 ;  /* 0x0000400c08ff75b2 */ /* 0x0006620008000100 */
        /* <DEDUP_REMOVED lines=13> */
[----:B------:R3:W1:Y:S02]  /*06e0*/  SYNCS.EXCH.64 URZ, [UR8+0x78], UR12 ;  /* 0x0000780c08ff75b2 */ /* 0x0006640008000100 */
[----:B---3--:R-:W-:Y:S01]  /*06f0*/  NOP ;  /* 0x0000000000007918 */ /* 0x008fe20000000000 */
.L_x_9:
[----:B------:R-:W3:Y:S01]  /*0700*/  SHFL.IDX PT, R0, R72, RZ, 0x1f ;  /* 0x00001fff48007589 */ /* 0x000ee200000e0000 */
[----:B------:R-:W-:Y:S01]  /*0710*/  NOP ;  /* 0x0000000000007918 */ /* 0x000fe20000000000 */
[----:B---3--:R-:W-:-:S13]  /*0720*/  ISETP.NE.AND P0, PT, R0, 0x1, PT ;  /* 0x000000010000780c */ /* 0x008fda0003f05270 */
[----:B------:R-:W-:Y:S05]  /*0730*/  @P0 BRA `(.L_x_10) ;  /* 0x0000000000540947 */ /* 0x000fea0003800000 */
[----:B------:R-:W-:Y:S01]  /*0740*/  UMOV UR9, 0x400 ;  /* 0x0000040000097882 */ /* 0x000fe20000000000 */
[----:B------:R-:W-:Y:S01]  /*0750*/  UMOV UR8, 0x20 ;  /* 0x0000002000087882 */ /* 0x000fe20000000000 */
[----:B------:R-:W-:Y:S01]  /*0760*/  UMOV UR7, 0x80 ;  /* 0x0000008000077882 */ /* 0x000fe20000000000 */
[----:B------:R-:W-:Y:S02]  /*0770*/  ULEA UR9, UR37, UR9, 0x18 ;  /* 0x0000000925097291 */ /* 0x000fe4000f8ec0ff */
[----:B------:R-:W-:-:S04]  /*0780*/  UIADD3 UR12, UPT, UPT, -UR8, 0x100000, URZ ;  /* 0x00100000080c7890 */ /* 0x000fc8000fffe1ff */
[----:B------:R-:W-:Y:S02]  /*0790*/  USHF.L.U32 UR13, UR12, 0xb, URZ ;  /* 0x0000000b0c0d7899 */ /* 0x000fe400080006ff */
[----:B------:R-:W-:Y:S02]  /*07a0*/  USHF.L.U32 UR12, UR12, 0x1, URZ ;  /* 0x000000010c0c7899 */ /* 0x000fe400080006ff */
[----:B------:R-:W-:-:S04]  /*07b0*/  UIADD3 UR14, UPT, UPT, -UR7, 0x100000, URZ ;  /* 0x00100000070e7890 */ /* 0x000fc8000fffe1ff */
[----:B------:R-:W-:Y:S02]  /*07c0*/  USHF.L.U32 UR15, UR14, 0xb, URZ ;  /* 0x0000000b0e0f7899 */ /* 0x000fe400080006ff */
[----:B------:R-:W-:Y:S01]  /*07d0*/  USHF.L.U32 UR14, UR14, 0x1, URZ ;  /* 0x000000010e0e7899 */ /* 0x000fe200080006ff */
[----:B------:R-:W-:Y:S01]  /*07e0*/  ELECT P0, URZ, PT ;  /* 0x0000000000ff782f */ /* 0x000fe20003800000 */
[----:B------:R-:W3:Y:S02]  /*07f0*/  FENCE.VIEW.ASYNC.S ;  /* 0x00000000000073c6 */ /* 0x000ee40000000000 */
[----:B---3--:R3:W1:Y:S08]  /*0800*/  SYNCS.EXCH.64 URZ, [UR9+0x80], UR12 ;  /* 0x0000800c09ff75b2 */ /* 0x0086700008000100 */
[----:B------:R3:W1:Y:S01]  /*0810*/  SYNCS.EXCH.64 URZ, [UR9+0xa0], UR14 ;  /* 0x0000a00e09ff75b2 */ /* 0x0006620008000100 */
[----:B------:R3:W1:Y:S01]  /*0820*/  SYNCS.EXCH.64 URZ, [UR9+0x88], UR12 ;  /* 0x0000880c09ff75b2 */ /* 0x0006620008000100 */
[----:B------:R3:W1:Y:S01]  /*0830*/  SYNCS.EXCH.64 URZ, [UR9+0xa8], UR14 ;  /* 0x0000a80e09ff75b2 */ /* 0x0006620008000100 */
[----:B------:R3:W1:Y:S01]  /*0840*/  SYNCS.EXCH.64 URZ, [UR9+0x90], UR12 ;  /* 0x0000900c09ff75b2 */ /* 0x0006620008000100 */
[----:B------:R3:W1:Y:S01]  /*0850*/  SYNCS.EXCH.64 URZ, [UR9+0xb0], UR14 ;  /* 0x0000b00e09ff75b2 */ /* 0x0006620008000100 */
[----:B------:R3:W1:Y:S01]  /*0860*/  SYNCS.EXCH.64 URZ, [UR9+0x98], UR12 ;  /* 0x0000980c09ff75b2 */ /* 0x0006620008000100 */
[----:B------:R3:W1:Y:S01]  /*0870*/  SYNCS.EXCH.64 URZ, [UR9+0xb8], UR14 ;  /* 0x0000b80e09ff75b2 */ /* 0x0006620008000100 */
[----:B------:R-:W-:Y:S01]  /*0880*/  NOP ;  /* 0x0000000000007918 */ /* 0x000fe20000000000 */
.L_x_10:
[----:B------:R-:W2:Y:S01]  /*0890*/  SHFL.IDX PT, R0, R72, RZ, 0x1f ;  /* 0x00001fff48007589 */ /* 0x000ea200000e0000 */
[----:B------:R-:W-:Y:S01]  /*08a0*/  NOP ;  /* 0x0000000000007918 */ /* 0x000fe20000000000 */
[----:B--2---:R-:W-:-:S13]  /*08b0*/  ISETP.NE.AND P0, PT, R0, 0x3, PT ;  /* 0x000000030000780c */ /* 0x004fda0003f05270 */
[----:B------:R-:W-:Y:S05]  /*08c0*/  @P0 BRA `(.L_x_11) ;  /* 0x00000000002c0947 */ /* 0x000fea0003800000 */
[----:B------:R-:W-:Y:S01]  /*08d0*/  UMOV UR8, 0x400 ;  /* 0x0000040000087882 */ /* 0x000fe20000000000 */
[----:B------:R-:W-:Y:S01]  /*08e0*/  UMOV UR7, 0x20 ;  /* 0x0000002000077882 */ /* 0x000fe20000000000 */
[----:B------:R-:W-:Y:S02]  /*08f0*/  ULEA UR8, UR37, UR8, 0x18 ;  /* 0x0000000825087291 */ /* 0x000fe4000f8ec0ff */
[----:B---3--:R-:W-:-:S04]  /*0900*/  UIADD3 UR12, UPT, UPT, -UR7, 0x100000, URZ ;  /* 0x00100000070c7890 */ /* 0x008fc8000fffe1ff */
[----:B------:R-:W-:Y:S02]  /*0910*/  USHF.L.U32 UR13, UR12, 0xb, URZ ;  /* 0x0000000b0c0d7899 */ /* 0x000fe400080006ff */
[----:B------:R-:W-:Y:S01]  /*0920*/  USHF.L.U32 UR12, UR12, 0x1, URZ ;  /* 0x000000010c0c7899 */ /* 0x000fe200080006ff */
[----:B------:R-:W-:Y:S01]  /*0930*/  ELECT P0, URZ, PT ;  /* 0x0000000000ff782f */ /* 0x000fe20003800000 */
[----:B------:R-:W2:Y:S10]  /*0940*/  FENCE.VIEW.ASYNC.S ;  /* 0x00000000000073c6 */ /* 0x000eb40000000000 */
[----:B--2---:R2:W3:Y:S01]  /*0950*/  SYNCS.EXCH.64 URZ, [UR8+0xc0], UR12 ;  /* 0x0000c00c08ff75b2 */ /* 0x0044e20008000100 */
[----:B------:R2:W1:Y:S01]  /*0960*/  SYNCS.EXCH.64 URZ, [UR8+0xc8], UR12 ;  /* 0x0000c80c08ff75b2 */ /* 0x0004620008000100 */
[----:B------:R-:W-:Y:S01]  /*0970*/  NOP ;  /* 0x0000000000007918 */ /* 0x000fe20000000000 */
.L_x_11:
[----:B------:R-:W4:Y:S01]  /*0980*/  SHFL.IDX PT, R0, R72, RZ, 0x1f ;  /* 0x00001fff48007589 */ /* 0x000f2200000e0000 */
[----:B------:R-:W-:Y:S01]  /*0990*/  NOP ;  /* 0x0000000000007918 */ /* 0x000fe20000000000 */
[----:B----4-:R-:W-:-:S13]  /*09a0*/  ISETP.NE.AND P0, PT, R0, 0x4, PT ;  /* 0x000000040000780c */ /* 0x010fda0003f05270 */
[----:B------:R-:W-:Y:S05]  /*09b0*/  @P0 BRA `(.L_x_12) ;  /* 0x0000000000480947 */ /* 0x000fea0003800000 */
[----:B---3--:R-:W-:Y:S01]  /*09c0*/  UMOV UR9, 0x1e0 ;  /* 0x000001e000097882 */ /* 0x008fe20000000000 */
[----:B--2---:R-:W-:Y:S01]  /*09d0*/  UMOV UR8, 0x400 ;  /* 0x0000040000087882 */ /* 0x004fe20000000000 */
[----:B------:R-:W-:Y:S01]  /*09e0*/  USEL UR9, UR9, 0x1a0, UP5 ;  /* 0x000001a009097887 */ /* 0x000fe2000a800000 */
        /* <DEDUP_REMOVED lines=9> */
[----:B------:R-:W2:Y:S02]  /*0a80*/  FENCE.VIEW.ASYNC.S ;  /* 0x00000000000073c6 */ /* 0x000ea40000000000 */
[----:B--2---:R4:W2:Y:S08]  /*0a90*/  SYNCS.EXCH.64 URZ, [UR8+0xd0], UR12 ;  /* 0x0000d00c08ff75b2 */ /* 0x0048b00008000100 */
[----:B------:R4:W3:Y:S01]  /*0aa0*/  SYNCS.EXCH.64 URZ, [UR8+0xe0], UR14 ;  /* 0x0000e00e08ff75b2 */ /* 0x0008e20008000100 */
[----:B------:R4:W1:Y:S01]  /*0ab0*/  SYNCS.EXCH.64 URZ, [UR8+0xd8], UR12 ;  /* 0x0000d80c08ff75b2 */ /* 0x0008620008000100 */
[----:B------:R4:W1:Y:S02]  /*0ac0*/  SYNCS.EXCH.64 URZ, [UR8+0xe8], UR14 ;  /* 0x0000e80e08ff75b2 */ /* 0x0008640008000100 */
[----:B----4-:R-:W-:Y:S01]  /*0ad0*/  NOP ;  /* 0x0000000000007918 */ /* 0x010fe20000000000 */
.L_x_12:
[----:B------:R-:W4:Y:S01]  /*0ae0*/  SHFL.IDX PT, R0, R72, RZ, 0x1f ;  /* 0x00001fff48007589 */ /* 0x000f2200000e0000 */
[----:B------:R-:W-:Y:S01]  /*0af0*/  NOP ;  /* 0x0000000000007918 */ /* 0x000fe20000000000 */
[----:B----4-:R-:W-:-:S13]  /*0b00*/  ISETP.NE.AND P0, PT, R0, 0x5, PT ;  /* 0x000000050000780c */ /* 0x010fda0003f05270 */
[----:B------:R-:W-:Y:S05]  /*0b10*/  @P0 BRA `(.L_x_13) ;  /* 0x0000000000540947 */ /* 0x000fea0003800000 */
[----:B---3--:R-:W-:Y:S01]  /*0b20*/  UMOV UR9, 0x400 ;  /* 0x0000040000097882 */ /* 0x008fe20000000000 */
[----:B--2---:R-:W-:Y:S01]  /*0b30*/  UMOV UR8, 0x1 ;  /* 0x0000000100087882 */ /* 0x004fe20000000000 */
        /* <DEDUP_REMOVED lines=13> */
[----:B------:R4:W1:Y:S01]  /*0c10*/  SYNCS.EXCH.64 URZ, [UR9+0x118], UR14 ;  /* 0x0001180e09ff75b2 */ /* 0x0008620008000100 */
[----:B------:R4:W1:Y:S01]  /*0c20*/  SYNCS.EXCH.64 URZ, [UR9+0x100], UR12 ;  /* 0x0001000c09ff75b2 */ /* 0x0008620008000100 */
[----:B------:R4:W1:Y:S01]  /*0c30*/  SYNCS.EXCH.64 URZ, [UR9+0x120], UR14 ;  /* 0x0001200e09ff75b2 */ /* 0x0008620008000100 */
[----:B------:R4:W1:Y:S01]  /*0c40*/  SYNCS.EXCH.64 URZ, [UR9+0x108], UR12 ;  /* 0x0001080c09ff75b2 */ /* 0x0008620008000100 */
[----:B------:R4:W1:Y:S02]  /*0c50*/  SYNCS.EXCH.64 URZ, [UR9+0x128], UR14 ;  /* 0x0001280e09ff75b2 */ /* 0x0008640008000100 */
[----:B----4-:R-:W-:Y:S01]  /*0c60*/  NOP ;  /* 0x0000000000007918 */ /* 0x010fe20000000000 */
.L_x_13:
[----:B------:R-:W4:Y:S01]  /*0c70*/  SHFL.IDX PT, R0, R72, RZ, 0x1f ;  /* 0x00001fff48007589 */ /* 0x000f2200000e0000 */
[----:B------:R-:W-:Y:S01]  /*0c80*/  ISETP.NE.OR P1, PT, RZ, UR10, !P1 ;  /* 0x0000000aff007c0c */ /* 0x000fe2000cf25670 */
[----:B------:R-:W-:Y:S01]  /*0c90*/  NOP ;  /* 0x0000000000007918 */ /* 0x000fe20000000000 */
[----:B----4-:R-:W-:-:S13]  /*0ca0*/  ISETP.NE.AND P0, PT, R0, 0x3, PT ;  /* 0x000000030000780c */ /* 0x010fda0003f05270 */
[----:B------:R-:W-:Y:S05]  /*0cb0*/  @P0 BRA `(.L_x_14) ;  /* 0x0000000000340947 */ /* 0x000fea0003800000 */
[----:B--2---:R-:W-:Y:S01]  /*0cc0*/  UMOV UR8, 0x400 ;  /* 0x0000040000087882 */ /* 0x004fe20000000000 */
[----:B------:R-:W-:Y:S01]  /*0cd0*/  UMOV UR7, 0x20 ;  /* 0x0000002000077882 */ /* 0x000fe20000000000 */
[----:B------:R-:W-:Y:S02]  /*0ce0*/  ULEA UR8, UR37, UR8, 0x18 ;  /* 0x0000000825087291 */ /* 0x000fe4000f8ec0ff */
[----:B---3--:R-:W-:-:S04]  /*0cf0*/  UIADD3 UR12, UPT, UPT, -UR7, 0x100000, URZ ;  /* 0x00100000070c7890 */ /* 0x008fc8000fffe1ff */
[----:B------:R-:W-:Y:S02]  /*0d00*/  USHF.L.U32 UR13, UR12, 0xb, URZ ;  /* 0x0000000b0c0d7899 */ /* 0x000fe400080006ff */
[----:B------:R-:W-:Y:S01]  /*0d10*/  USHF.L.U32 UR12, UR12, 0x1, URZ ;  /* 0x000000010c0c7899 */ /* 0x000fe200080006ff */
[----:B------:R-:W-:Y:S01]  /*0d20*/  ELECT P0, URZ, PT ;  /* 0x0000000000ff782f */ /* 0x000fe20003800000 */
[----:B------:R-:W2:Y:S10]  /*0d30*/  FENCE.VIEW.ASYNC.S ;  /* 0x00000000000073c6 */ /* 0x000eb40000000000 */
[----:B--2---:R4:W2:Y:S01]  /*0d40*/  SYNCS.EXCH.64 URZ, [UR8+0x130], UR12 ;  /* 0x0001300c08ff75b2 */ /* 0x0048a20008000100 */
[----:B------:R4:W3:Y:S01]  /*0d50*/  SYNCS.EXCH.64 URZ, [UR8+0x140], UR12 ;  /* 0x0001400c08ff75b2 */ /* 0x0008e20008000100 */
[----:B------:R4:W1:Y:S01]  /*0d60*/  SYNCS.EXCH.64 URZ, [UR8+0x138], UR12 ;  /* 0x0001380c08ff75b2 */ /* 0x0008620008000100 */
[----:B------:R4:W1:Y:S02]  /*0d70*/  SYNCS.EXCH.64 URZ, [UR8+0x148], UR12 ;  /* 0x0001480c08ff75b2 */ /* 0x0008640008000100 */
[----:B----4-:R-:W-:Y:S01]  /*0d80*/  NOP ;  /* 0x0000000000007918 */ /* 0x010fe20000000000 */
.L_x_14:
[----:B------:R-:W-:Y:S01]  /*0d90*/  VOTEU.ALL UP1, P1 ;  /* 0x0000000000ff7886 */ /* 0x000fe20000820000 */
[----:B--2---:R-:W2:Y:S01]  /*0da0*/  LDCU UR8, c[0x0][0x36c] ;  /* 0x00006d80ff0877ac */ /* 0x004ea20008000800 */
[----:B------:R-:W-:Y:S01]  /*0db0*/  NOP ;  /* 0x0000000000007918 */ /* 0x000fe20000000000 */
[----:B------:R-:W-:Y:S01]  /*0dc0*/  LOP3.LUT R10, R80, 0x1f, RZ, 0xc0, !PT ;  /* 0x0000001f500a7812 */ /* 0x000fe200078ec0ff */
[----:B---3--:R-:W-:Y:S01]  /*0dd0*/  UMOV UR12, 0x20 ;  /* 0x00000020000c7882 */ /* 0x008fe20000000000 */
[----:B------:R-:W-:Y:S01]  /*0de0*/  @!UP1 UMOV UR7, 0x400 ;  /* 0x0000040000079882 */ /* 0x000fe20000000000 */
[----:B------:R-:W-:-:S04]  /*0df0*/  @!UP1 UIADD3 UR12, UPT, UPT, -UR12, 0x100000, URZ ;  /* 0x001000000c0c9890 */ /* 0x000fc8000fffe1ff */
[----:B------:R-:W-:Y:S02]  /*0e00*/  @!UP1 USHF.L.U32 UR13, UR12, 0xb, URZ ;  /* 0x0000000b0c0d9899 */ /* 0x000fe400080006ff */
[----:B------:R-:W-:Y:S02]  /*0e10*/  @!UP1 USHF.L.U32 UR12, UR12, 0x1, URZ ;  /* 0x000000010c0c9899 */ /* 0x000fe400080006ff */
[----:B------:R-:W-:Y:S01]  /*0e20*/  @!UP1 ULEA UR7, UR37, UR7, 0x18 ;  /* 0x0000000725079291 */ /* 0x000fe2000f8ec0ff */
[----:B------:R-:W-:Y:S01]  /*0e30*/  VOTEU.ALL UP1, P1 ;  /* 0x0000000000ff7886 */ /* 0x000fe20000820000 */
[----:B------:R-:W-:Y:S01]  /*0e40*/  UISETP.NE.AND UP4, UPT, UR10, URZ, UPT ;  /* 0x000000ff0a00728c */ /* 0x000fe2000bf85270 */
[----:B------:R-:W3:Y:S09]  /*0e50*/  FENCE.VIEW.ASYNC.S ;  /* 0x00000000000073c6 */ /* 0x000ef20000000000 */
[----:B---3--:R3:W4:Y:S01]  /*0e60*/  @!UP1 SYNCS.EXCH.64 URZ, [UR7+0x150], UR12 ;  /* 0x0001500c07ff95b2 */ /* 0x0087220008000100 */
[----:B--2---:R-:W-:-:S09]  /*0e70*/  UISETP.EQ.U32.AND UP1, UPT, UR8, 0x1, UPT ;  /* 0x000000010800788c */ /* 0x004fd2000bf22070 */
[----:B------:R-:W-:Y:S05]  /*0e80*/  BRA.U !UP1, `(.L_x_15) ;  /* 0x0000000109087547 */ /* 0x000fea000b800000 */
[----:B-1--4-:R-:W-:Y:S01]  /*0e90*/  UCGABAR_ARV ;  /* 0x00000000000079c7 */ /* 0x012fe20008000000 */
[----:B------:R-:W-:Y:S05]  /*0ea0*/  BRA `(.L_x_16) ;  /* 0x0000000000047947 */ /* 0x000fea0003800000 */
.L_x_15:
[----:B-1--4-:R-:W-:Y:S01]  /*0eb0*/  NOP ;  /* 0x0000000000007918 */ /* 0x012fe20000000000 */
.L_x_16:
[----:B------:R-:W1:Y:S01]  /*0ec0*/  S2R R11, SR_CTAID.X ;  /* 0x00000000000b7919 */ /* 0x000e620000002500 */
[----:B------:R-:W-:-:S05]  /*0ed0*/  CS2R.32 R68, SR_CgaSize ;  /* 0x0000000000447805 */ /* 0x000fca0000008a00 */
[----:B------:R-:W-:-:S05]  /*0ee0*/  IMAD R68, R68, -0xa0, RZ ;  /* 0xffffff6044447824 */ /* 0x000fca00078e02ff */
[----:B------:R-:W-:-:S14]  /*0ef0*/  R2UR UR8, R68 ;  /* 0x00000000440872ca */ /* 0x000fdc00000e0000 */
[----:B------:R-:W2:Y:S01]  /*0f00*/  LDCU UR8, c[0x0][UR8+0x2b0] ;  /* 0x00005600080877ac */ /* 0x000ea20008000800 */
[----:B------:R-:W-:-:S05]  /*0f10*/  CS2R.32 R0, SR_CgaSize ;  /* 0x0000000000007805 */ /* 0x000fca0000008a00 */
[----:B------:R-:W-:-:S06]  /*0f20*/  IMAD R0, R0, -0xa0, RZ ;  /* 0xffffff6000007824 */ /* 0x000fcc00078e02ff */
[----:B------:R-:W4:Y:S01]  /*0f30*/  LDC R0, c[0x0][R0+0x2a0] ;  /* 0x0000a80000007b82 */ /* 0x000f220000000800 */
[----:B------:R-:W-:Y:S01]  /*0f40*/  PRMT R8, RZ, 0x7610, R8 ;  /* 0x00007610ff087816 */ /* 0x000fe20000000008 */
[----:B------:R-:W2:Y:S01]  /*0f50*/  S2R R20, SR_CTAID.Y ;  /* 0x0000000000147919 */ /* 0x000ea20000002600 */
[----:B------:R-:W-:-:S05]  /*0f60*/  CS2R.32 R68, SR_CgaSize ;  /* 0x0000000000447805 */ /* 0x000fca0000008a00 */
[----:B------:R-:W-:-:S05]  /*0f70*/  IMAD R68, R68, -0xa0, RZ ;  /* 0xffffff6044447824 */ /* 0x000fca00078e02ff */
[----:B---3--:R-:W-:-:S14]  /*0f80*/  R2UR UR7, R68 ;  /* 0x00000000440772ca */ /* 0x008fdc00000e0000 */
[----:B------:R-:W3:Y:S01]  /*0f90*/  LDCU UR7, c[0x0][UR7+0x2b4] ;  /* 0x00005680070777ac */ /* 0x000ee20008000800 */
[----:B------:R-:W-:Y:S01]  /*0fa0*/  UISETP.NE.AND UP2, UPT, UR10, 0x2, UPT ;  /* 0x000000020a00788c */ /* 0x000fe2000bf45270 */
[----:B------:R-:W2:Y:S01]  /*0fb0*/  LDC R9, c[0x0][0xb24] ;  /* 0x0002c900ff097b82 */ /* 0x000ea20000000800 */
[----:B------:R-:W-:-:S05]  /*0fc0*/  CS2R.32 R66, SR_CgaSize ;  /* 0x0000000000427805 */ /* 0x000fca0000008a00 */
[----:B------:R-:W-:-:S06]  /*0fd0*/  IMAD R66, R66, -0xa0, RZ ;  /* 0xffffff6042427824 */ /* 0x000fcc00078e02ff */
[----:B------:R-:W4:Y:S08]  /*0fe0*/  LDC R66, c[0x0][R66+0x2a4] ;  /* 0x0000a90042427b82 */ /* 0x000f300000000800 */
[----:B------:R-:W4:Y:S01]  /*0ff0*/  LDC R26, c[0x0][0xb24] ;  /* 0x0002c900ff1a7b82 */ /* 0x000f220000000800 */
[----:B-1----:R-:W-:Y:S01]  /*1000*/  I2FP.F32.U32 R4, R11 ;  /* 0x0000000b00047245 */ /* 0x002fe20000201000 */
[----:B------:R-:W-:-:S06]  /*1010*/  IMAD.MOV.U32 R21, RZ, RZ, R11 ;  /* 0x000000ffff157224 */ /* 0x000fcc00078e000b */
[----:B------:R-:W1:Y:S01]  /*1020*/  S2UR UR36, SR_CTAID.Z ;  /* 0x00000000002479c3 */ /* 0x000e620000002700 */
[----:B--2---:R-:W-:Y:S02]  /*1030*/  ISETP.GE.AND P0, PT, R9, 0x1, PT ;  /* 0x000000010900780c */ /* 0x004fe40003f06270 */
[----:B------:R-:W-:Y:S01]  /*1040*/  I2FP.F32.U32 R2, R20 ;  /* 0x0000001400027245 */ /* 0x000fe20000201000 */
[----:B------:R-:W-:-:S04]  /*1050*/  FMUL R4, R4, UR8 ;  /* 0x0000000804047c20 */ /* 0x000fc80008400000 */
[----:B---3--:R-:W-:Y:S01]  /*1060*/  FMUL R2, R2, UR7 ;  /* 0x0000000702027c20 */ /* 0x008fe20008400000 */
[----:B------:R-:W2:Y:S01]  /*1070*/  F2I.U32.TRUNC.NTZ R68, R4 ;  /* 0x0000000400447305 */ /* 0x000ea2000020f000 */
[----:B------:R-:W3:Y:S07]  /*1080*/  LDCU UR7, c[0x0][0xb30] ;  /* 0x00016600ff0777ac */ /* 0x000eee0008000800 */
[----:B------:R-:W1:Y:S01]  /*1090*/  F2I.U32.TRUNC.NTZ R3, R2 ;  /* 0x0000000200037305 */ /* 0x000e62000020f000 */
[----:B--2---:R-:W-:-:S04]  /*10a0*/  IMAD.MOV R68, RZ, RZ, -R68 ;  /* 0x000000ffff447224 */ /* 0x004fc800078e0a44 */
[----:B----4-:R-:W-:Y:S01]  /*10b0*/  IMAD R68, R0, R68, R11 ;  /* 0x0000004400447224 */ /* 0x010fe200078e020b */
[----:B------:R-:W-:Y:S01]  /*10c0*/  PRMT R0, RZ, 0x7610, R0 ;  /* 0x00007610ff007816 */ /* 0x000fe20000000000 */
[----:B---3--:R-:W-:Y:S01]  /*10d0*/  UISETP.NE.AND UP3, UPT, UR7, 0x1, UPT ;  /* 0x000000010700788c */ /* 0x008fe2000bf65270 */
[----:B-1----:R-:W-:-:S05]  /*10e0*/  IADD3 R3, PT, PT, -R3, RZ, RZ ;  /* 0x000000ff03037210 */ /* 0x002fca0007ffe1ff */
[----:B------:R-:W-:Y:S01]  /*10f0*/  IMAD R66, R66, R3, R20 ;  /* 0x0000000342427224 */ /* 0x000fe200078e0214 */
[----:B------:R-:W-:Y:S06]  /*1100*/  BRA.U UP4, `(.L_x_17) ;  /* 0x0000000104247547 */ /* 0x000fec000b800000 */
[----:B------:R-:W-:Y:S01]  /*1110*/  ISETP.NE.AND P1, PT, R66, RZ, PT ;  /* 0x000000ff4200720c */ /* 0x000fe20003f25270 */
[----:B------:R-:W-:Y:S01]  /*1120*/  IMAD.MOV.U32 R0, RZ, RZ, 0x3 ;  /* 0x00000003ff007424 */ /* 0x000fe200078e00ff */
[C---:B------:R-:W-:Y:S02]  /*1130*/  LOP3.LUT R3, R68.reuse, 0xfffffffe, RZ, 0xc0, !PT ;  /* 0xfffffffe44037812 */ /* 0x040fe400078ec0ff */
[----:B------:R-:W-:Y:S02]  /*1140*/  ISETP.LT.U32.OR P1, PT, R68, 0x2, !P1 ;  /* 0x000000024400780c */ /* 0x000fe40004f21470 */
[----:B------:R-:W-:Y:S02]  /*1150*/  SHF.L.U32 R0, R0, R3, RZ ;  /* 0x0000000300007219 */ /* 0x000fe400000006ff */
[----:B------:R-:W-:Y:S02]  /*1160*/  SEL R5, RZ, 0x1, !P1 ;  /* 0x00000001ff057807 */ /* 0x000fe40004800000 */
[----:B------:R-:W-:-:S05]  /*1170*/  SEL R2, RZ, 0x2, !P1 ;  /* 0x00000002ff027807 */ /* 0x000fca0004800000 */
[----:B------:R-:W-:-:S05]  /*1180*/  IMAD.IADD R2, R5, 0x1, R2 ;  /* 0x0000000105027824 */ /* 0x000fca00078e0202 */
[----:B------:R-:W-:Y:S02]  /*1190*/  PRMT R8, R2, 0x7610, R8 ;  /* 0x0000761002087816 */ /* 0x000fe40000000008 */
.L_x_17:
[----:B------:R-:W-:Y:S05]  /*11a0*/  @!P0 BRA `(.L_x_18) ;  /* 0x0000000000b88947 */ /* 0x000fea0003800000 */
[----:B------:R-:W1:Y:S01]  /*11b0*/  LDC.64 R4, c[0x0][0xb18] ;  /* 0x0002c600ff047b82 */ /* 0x000e620000000a00 */
[----:B------:R-:W-:-:S07]  /*11c0*/  ISETP.NE.AND P0, PT, R9, 0x1, PT ;  /* 0x000000010900780c */ /* 0x000fce0003f05270 */
[----:B------:R-:W2:Y:S08]  /*11d0*/  LDC R14, c[0x0][0xb0c] ;  /* 0x0002c300ff0e7b82 */ /* 0x000eb00000000800 */
[----:B------:R-:W3:Y:S08]  /*11e0*/  LDC R13, c[0x0][0x370] ;  /* 0x0000dc00ff0d7b82 */ /* 0x000ef00000000800 */
[----:B------:R-:W4:Y:S01]  /*11f0*/  LDC R16, c[0x0][0x374] ;  /* 0x0000dd00ff107b82 */ /* 0x000f220000000800 */
[----:B-1----:R-:W-:-:S07]  /*1200*/  ISETP.NE.AND P1, PT, R4, 0x1, PT ;  /* 0x000000010400780c */ /* 0x002fce0003f25270 */
[----:B------:R-:W3:Y:S01]  /*1210*/  LDC.64 R6, c[0x0][0xb10] ;  /* 0x0002c400ff067b82 */ /* 0x000ee20000000a00 */
[----:B--2---:R-:W-:-:S07]  /*1220*/  ISETP.NE.AND P2, PT, R14, 0x1, PT ;  /* 0x000000010e00780c */ /* 0x004fce0003f45270 */
[----:B------:R-:W1:Y:S08]  /*1230*/  LDC R12, c[0x0][0xb20] ;  /* 0x0002c800ff0c7b82 */ /* 0x000e700000000800 */
[----:B------:R-:W2:Y:S01]  /*1240*/  LDC.64 R2, c[0x0][0xb28] ;  /* 0x0002ca00ff027b82 */ /* 0x000ea20000000a00 */
[----:B----4-:R-:W-:-:S04]  /*1250*/  IMAD.HI.U32 R15, R16, R5, RZ ;  /* 0x00000005100f7227 */ /* 0x010fc800078e00ff */
[----:B------:R-:W-:-:S04]  /*1260*/  IMAD.HI.U32 R5, R20, R5, RZ ;  /* 0x0000000514057227 */ /* 0x000fc800078e00ff */
[----:B---3--:R-:W-:-:S04]  /*1270*/  IMAD.HI.U32 R18, R13, R6, RZ ;  /* 0x000000060d127227 */ /* 0x008fc800078e00ff */
[C---:B------:R-:W-:Y:S01]  /*1280*/  IMAD.HI.U32 R22, R11.reuse, R6, RZ ;  /* 0x000000060b167227 */ /* 0x040fe200078e00ff */
[-C--:B------:R-:W-:Y:S02]  /*1290*/  @P2 SHF.R.U32.HI R13, RZ, R7.reuse, R18 ;  /* 0x00000007ff0d2219 */ /* 0x080fe40000011612 */
[-C--:B-1----:R-:W-:Y:S02]  /*12a0*/  @P1 SHF.R.U32.HI R16, RZ, R12.reuse, R15 ;  /* 0x0000000cff101219 */ /* 0x082fe4000001160f */
[----:B------:R-:W-:Y:S02]  /*12b0*/  SHF.R.U32.HI R5, RZ, R12, R5 ;  /* 0x0000000cff057219 */ /* 0x000fe40000011605 */
[----:B------:R-:W-:Y:S02]  /*12c0*/  SHF.R.U32.HI R22, RZ, R7, R22 ;  /* 0x00000007ff167219 */ /* 0x000fe40000011616 */
[----:B------:R-:W-:Y:S01]  /*12d0*/  SEL R5, R20, R5, !P1 ;  /* 0x0000000514057207 */ /* 0x000fe20004800000 */
[----:B--2---:R-:W-:Y:S01]  /*12e0*/  IMAD.HI.U32 R18, R16, R2, RZ ;  /* 0x0000000210127227 */ /* 0x004fe200078e00ff */
[----:B------:R-:W-:-:S02]  /*12f0*/  SEL R21, R11, R22, !P2 ;  /* 0x000000160b157207 */ /* 0x000fc40005000000 */
[----:B------:R-:W-:Y:S01]  /*1300*/  IADD3 R7, PT, PT, -R5, RZ, RZ ;  /* 0x000000ff05077210 */ /* 0x000fe20007ffe1ff */
[----:B------:R-:W-:Y:S01]  /*1310*/  IMAD.HI.U32 R6, R13, R2, RZ ;  /* 0x000000020d067227 */ /* 0x000fe200078e00ff */
[----:B------:R-:W-:-:S03]  /*1320*/  @P0 SHF.R.U32.HI R16, RZ, R3, R18 ;  /* 0x00000003ff100219 */ /* 0x000fc60000011612 */
[----:B------:R-:W-:Y:S01]  /*1330*/  IMAD R7, R4, R7, R20 ;  /* 0x0000000704077224 */ /* 0x000fe200078e0214 */
[----:B------:R-:W-:Y:S01]  /*1340*/  @P0 SHF.R.U32.HI R13, RZ, R3, R6 ;  /* 0x00000003ff0d0219 */ /* 0x000fe20000011606 */
[----:B------:R-:W-:-:S04]  /*1350*/  IMAD R16, R16, R9, RZ ;  /* 0x0000000910107224 */ /* 0x000fc800078e02ff */
[----:B------:R-:W-:Y:S01]  /*1360*/  IMAD R6, R13, R9, RZ ;  /* 0x000000090d067224 */ /* 0x000fe200078e02ff */
[----:B------:R-:W-:-:S04]  /*1370*/  ISETP.GE.AND P1, PT, R5, R16, PT ;  /* 0x000000100500720c */ /* 0x000fc80003f26270 */
[----:B------:R-:W-:Y:S01]  /*1380*/  ISETP.GE.OR P1, PT, R21, R6, P1 ;  /* 0x000000061500720c */ /* 0x000fe20000f26670 */
[----:B------:R-:W-:-:S05]  /*1390*/  IMAD.HI.U32 R6, R5, R2, RZ ;  /* 0x0000000205067227 */ /* 0x000fca00078e00ff */
[----:B------:R-:W-:-:S04]  /*13a0*/  SHF.R.U32.HI R6, RZ, R3, R6 ;  /* 0x00000003ff067219 */ /* 0x000fc80000011606 */
[----:B------:R-:W-:-:S03]  /*13b0*/  SEL R6, R5, R6, !P0 ;  /* 0x0000000605067207 */ /* 0x000fc60004000000 */
[----:B------:R-:W-:Y:S01]  /*13c0*/  @!P1 IMAD.HI.U32 R12, R21, R2, RZ ;  /* 0x00000002150c9227 */ /* 0x000fe200078e00ff */
[----:B------:R-:W-:-:S04]  /*13d0*/  IADD3 R2, PT, PT, -R6, RZ, RZ ;  /* 0x000000ff06027210 */ /* 0x000fc80007ffe1ff */
[----:B------:R-:W-:Y:S01]  /*13e0*/  @!P1 SHF.R.U32.HI R12, RZ, R3, R12 ;  /* 0x00000003ff0c9219 */ /* 0x000fe2000001160c */
[----:B------:R-:W-:-:S03]  /*13f0*/  IMAD R2, R9, R2, R5 ;  /* 0x0000000209027224 */ /* 0x000fc600078e0205 */
[----:B------:R-:W-:-:S05]  /*1400*/  @!P1 SEL R3, R21, R12, !P0 ;  /* 0x0000000c15039207 */ /* 0x000fca0004000000 */
[--C-:B------:R-:W-:Y:S02]  /*1410*/  @!P1 IMAD.IADD R6, R6, 0x1, -R3.reuse ;  /* 0x0000000106069824 */ /* 0x100fe400078e0a03 */
[----:B------:R-:W-:Y:S01]  /*1420*/  @!P1 IMAD R3, R2, R13, R3 ;  /* 0x0000000d02039224 */ /* 0x000fe200078e0203 */
[----:B------:R-:W-:Y:S01]  /*1430*/  IADD3 R2, PT, PT, -R21, RZ, RZ ;  /* 0x000000ff15027210 */ /* 0x000fe20007ffe1ff */
[----:B------:R-:W-:Y:S02]  /*1440*/  @!P1 IMAD R5, R6, R9, R21 ;  /* 0x0000000906059224 */ /* 0x000fe400078e0215 */
[----:B------:R-:W-:Y:S02]  /*1450*/  @!P1 IMAD.MOV.U32 R21, RZ, RZ, R3 ;  /* 0x000000ffff159224 */ /* 0x000fe400078e0003 */
[----:B------:R-:W-:Y:S02]  /*1460*/  IMAD R2, R14, R2, R11 ;  /* 0x000000020e027224 */ /* 0x000fe400078e020b */
[----:B------:R-:W-:-:S02]  /*1470*/  IMAD R20, R5, R4, R7 ;  /* 0x0000000405147224 */ /* 0x000fc400078e0207 */
[----:B------:R-:W-:Y:S02]  /*1480*/  IMAD R21, R21, R14, R2 ;  /* 0x0000000e15157224 */ /* 0x000fe400078e0202 */
.L_x_18:
[----:B------:R-:W-:Y:S05]  /*1490*/  BRA.U UP3, `(.L_x_19) ;  /* 0x0000000103407547 */ /* 0x000fea000b800000 */
[----:B------:R-:W1:Y:S08]  /*14a0*/  LDC.64 R4, c[0x0][0xb10] ;  /* 0x0002c400ff047b82 */ /* 0x000e700000000a00 */
[----:B------:R-:W2:Y:S08]  /*14b0*/  LDC.64 R2, c[0x0][0xb18] ;  /* 0x0002c600ff027b82 */ /* 0x000eb00000000a00 */
[----:B------:R-:W3:Y:S08]  /*14c0*/  LDC R6, c[0x0][0xb20] ;  /* 0x0002c800ff067b82 */ /* 0x000ef00000000800 */
[----:B------:R-:W4:Y:S01]  /*14d0*/  LDC R12, c[0x0][0xb0c] ;  /* 0x0002c300ff0c7b82 */ /* 0x000f220000000800 */
[----:B-1----:R-:W-:-:S05]  /*14e0*/  IMAD.HI.U32 R4, R21, R4, RZ ;  /* 0x0000000415047227 */ /* 0x002fca00078e00ff */
[----:B------:R-:W-:Y:S01]  /*14f0*/  SHF.R.U32.HI R4, RZ, R5, R4 ;  /* 0x00000005ff047219 */ /* 0x000fe20000011604 */
[----:B--2---:R-:W-:Y:S01]  /*1500*/  IMAD.HI.U32 R3, R20, R3, RZ ;  /* 0x0000000314037227 */ /* 0x004fe200078e00ff */
[----:B------:R-:W-:-:S04]  /*1510*/  ISETP.NE.AND P0, PT, R2, 0x1, PT ;  /* 0x000000010200780c */ /* 0x000fc80003f05270 */
[----:B---3--:R-:W-:-:S04]  /*1520*/  SHF.R.U32.HI R3, RZ, R6, R3 ;  /* 0x00000006ff037219 */ /* 0x008fc80000011603 */
[----:B------:R-:W-:Y:S02]  /*1530*/  SEL R3, R20, R3, !P0 ;  /* 0x0000000314037207 */ /* 0x000fe40004000000 */
[----:B----4-:R-:W-:-:S04]  /*1540*/  ISETP.NE.AND P1, PT, R12, 0x1, PT ;  /* 0x000000010c00780c */ /* 0x010fc80003f25270 */
[----:B------:R-:W-:-:S05]  /*1550*/  SEL R6, R21, R4, !P1 ;  /* 0x0000000415067207 */ /* 0x000fca0004800000 */
[----:B------:R-:W-:Y:S02]  /*1560*/  IMAD.IADD R4, R3, 0x1, -R6 ;  /* 0x0000000103047824 */ /* 0x000fe400078e0a06 */
[----:B------:R-:W-:Y:S02]  /*1570*/  IMAD.IADD R3, R6, 0x1, -R3 ;  /* 0x0000000106037824 */ /* 0x000fe400078e0a03 */
[----:B------:R-:W-:Y:S02]  /*1580*/  IMAD R21, R4, R12, R21 ;  /* 0x0000000c04157224 */ /* 0x000fe400078e0215 */
[----:B------:R-:W-:Y:S02]  /*1590*/  IMAD R20, R3, R2, R20 ;  /* 0x0000000203147224 */ /* 0x000fe400078e0214 */
.L_x_19:
[----:B------:R-:W-:Y:S05]  /*15a0*/  BRA.U !UP1, `(.L_x_20) ;  /* 0x00000001090c7547 */ /* 0x000fea000b800000 */
[----:B------:R-:W-:Y:S01]  /*15b0*/  UCGABAR_WAIT ;  /* 0x0000000000007dc7 */ /* 0x000fe20008000000 */
[----:B------:R-:W-:Y:S01]  /*15c0*/  CCTL.IVALL ;  /* 0x00000000ff00798f */ /* 0x000fe20002000000 */
[----:B------:R-:W-:Y:S05]  /*15d0*/  BRA `(.L_x_21) ;  /* 0x0000000000047947 */ /* 0x000fea0003800000 */
.L_x_20:
[----:B------:R-:W-:Y:S06]  /*15e0*/  BAR.SYNC.DEFER_BLOCKING 0x0 ;  /* 0x0000000000007b1d */ /* 0x000fec0000010000 */
.L_x_21:
[----:B------:R-:W-:Y:S05]  /*15f0*/  BRA.U UP2, `(.L_x_22) ;  /* 0x0000001502487547 */ /* 0x000fea000b800000 */
[----:B------:R-:W1:Y:S01]  /*1600*/  LDCU UR4, c[0x0][0x38c] ;  /* 0x00007180ff0477ac */ /* 0x000e620008000800 */
[----:B------:R-:W2:Y:S01]  /*1610*/  LDC R9, c[0x0][0x370] ;  /* 0x0000dc00ff097b82 */ /* 0x000ea20000000800 */
[C---:B------:R-:W-:Y:S01]  /*1620*/  IMAD.SHL.U32 R17, R11.reuse, 0x40, RZ ;  /* 0x000000400b117824 */ /* 0x040fe200078e00ff */
[----:B------:R-:W-:Y:S01]  /*1630*/  PLOP3.LUT P1, PT, PT, PT, UP5, 0x80, 0x8 ;  /* 0x000000000008781c */ /* 0x000fe20003f2f058 */
[----:B------:R-:W-:Y:S01]  /*1640*/  HFMA2 R15, -RZ, RZ, 0, 5.9604644775390625e-08 ;  /* 0x00000001ff0f7431 */ /* 0x000fe200000001ff */
[----:B------:R-:W-:Y:S01]  /*1650*/  UISETP.NE.AND UP1, UPT, UR10, URZ, UPT ;  /* 0x000000ff0a00728c */ /* 0x000fe2000bf25270 */
[----:B------:R-:W-:Y:S01]  /*1660*/  HFMA2 R12, -RZ, RZ, 0, 0 ;  /* 0x00000000ff0c7431 */ /* 0x000fe200000001ff */
[----:B------:R-:W-:Y:S01]  /*1670*/  ISETP.NE.AND P4, PT, R10, RZ, P5 ;  /* 0x000000ff0a00720c */ /* 0x000fe20002f85270 */
[----:B------:R-:W-:Y:S01]  /*1680*/  IMAD.SHL.U32 R16, R11, 0x80, RZ ;  /* 0x000000800b107824 */ /* 0x000fe200078e00ff */
[----:B------:R-:W3:Y:S01]  /*1690*/  LDC R0, c[0x0][0x374] ;  /* 0x0000dd00ff007b82 */ /* 0x000ee20000000800 */
[----:B------:R-:W-:Y:S01]  /*16a0*/  PLOP3.LUT P1, PT, P1, PT, PT, 0x8, 0x80 ;  /* 0x000000000080781c */ /* 0x000fe20000f2e170 */
[----:B------:R-:W-:Y:S01]  /*16b0*/  IMAD.MOV.U32 R14, RZ, RZ, RZ ;  /* 0x000000ffff0e7224 */ /* 0x000fe200078e00ff */
[----:B------:R-:W-:Y:S01]  /*16c0*/  MOV R8, 0x1 ;  /* 0x0000000100087802 */ /* 0x000fe20000000f00 */
[----:B------:R-:W-:Y:S01]  /*16d0*/  IMAD.MOV.U32 R10, RZ, RZ, RZ ;  /* 0x000000ffff0a7224 */ /* 0x000fe200078e00ff */
[----:B------:R-:W-:Y:S01]  /*16e0*/  LOP3.LUT R17, R17, 0x40, RZ, 0xc0, !PT ;  /* 0x0000004011117812 */ /* 0x000fe200078ec0ff */
[----:B------:R-:W4:Y:S01]  /*16f0*/  LDCU.64 UR14, c[0x0][0x348] ;  /* 0x00006900ff0e77ac */ /* 0x000f220008000a00 */
[----:B-1----:R-:W-:-:S02]  /*1700*/  UIADD3 UR5, UPT, UPT, UR4, 0x1f, URZ ;  /* 0x0000001f04057890 */ /* 0x002fc4000fffe0ff */
[----:B------:R-:W-:Y:S02]  /*1710*/  USEL UR22, UR6, 0x2, UP1 ;  /* 0x0000000206167887 */ /* 0x000fe40008800000 */
[----:B------:R-:W-:Y:S01]  /*1720*/  USHF.R.S32.HI UR7, URZ, 0x1f, UR5 ;  /* 0x0000001fff077899 */ /* 0x000fe20008011405 */
[----:B------:R-:W-:-:S03]  /*1730*/  UMOV UR23, URZ ;  /* 0x000000ff00177c82 */ /* 0x000fc60008000000 */
[----:B------:R-:W-:Y:S02]  /*1740*/  ULEA.HI UR7, UR7, UR5, URZ, 0x5 ;  /* 0x0000000507077291 */ /* 0x000fe4000f8f28ff */
[----:B------:R-:W-:Y:S02]  /*1750*/  UIADD3 UR5, UPT, UPT, UR4, -0x1, URZ ;  /* 0xffffffff04057890 */ /* 0x000fe4000fffe0ff */
[----:B------:R-:W-:Y:S02]  /*1760*/  USHF.R.S32.HI UR7, URZ, 0x5, UR7 ;  /* 0x00000005ff077899 */ /* 0x000fe40008011407 */
[----:B------:R-:W-:Y:S02]  /*1770*/  UISETP.GE.U32.AND UP2, UPT, UR5, -0x3f, UPT ;  /* 0xffffffc10500788c */ /* 0x000fe4000bf46070 */
[----:B------:R-:W-:Y:S02]  /*1780*/  UISETP.LT.U32.AND UP0, UPT, UR7, 0x8, UPT ;  /* 0x000000080700788c */ /* 0x000fe4000bf01070 */
[----:B------:R-:W-:-:S02]  /*1790*/  UIADD3 UR4, UPT, UPT, UR4, 0x3e, URZ ;  /* 0x0000003e04047890 */ /* 0x000fc4000fffe0ff */
[----:B------:R-:W-:-:S04]  /*17a0*/  USEL UR5, UR7, 0x8, UP0 ;  /* 0x0000000807057887 */ /* 0x000fc80008000000 */
[----:B------:R-:W-:Y:S02]  /*17b0*/  UIADD3 UR21, UPT, UPT, UR5, -0x1, URZ ;  /* 0xffffffff05157890 */ /* 0x000fe4000fffe0ff */
[----:B------:R-:W-:Y:S02]  /*17c0*/  @UP2 UIADD3 UR21, UPT, UPT, UR5, URZ, URZ ;  /* 0x000000ff05152290 */ /* 0x000fe4000fffe0ff */
[----:B------:R-:W-:Y:S02]  /*17d0*/  UIADD3 UR24, UPT, UPT, UR7, -UR5, URZ ;  /* 0x8000000507187290 */ /* 0x000fe4000fffe0ff */
[----:B------:R-:W-:Y:S02]  /*17e0*/  UIADD3 UR13, UPT, UPT, UR21, 0x1, URZ ;  /* 0x00000001150d7890 */ /* 0x000fe4000fffe0ff */
[----:B--2-4-:R-:W-:-:S12]  /*17f0*/  UIADD3 UR21, UPT, UPT, -UR21, URZ, URZ ;  /* 0x000000ff15157290 */ /* 0x014fd8000fffe1ff */
.L_x_42:
[----:B------:R-:W-:Y:S01]  /*1800*/  UISETP.NE.AND UP0, UPT, UR37, URZ, UPT ;  /* 0x000000ff2500728c */ /* 0x000fe2000bf05270 */
[----:B------:R-:W1:Y:S08]  /*1810*/  S2UR UR37, SR_CgaCtaId ;  /* 0x00000000002579c3 */ /* 0x000e700000008800 */
[----:B------:R-:W-:Y:S05]  /*1820*/  BRA.U UP0, `(.L_x_23) ;  /* 0x0000000100347547 */ /* 0x000fea000b800000 */
[----:B------:R-:W2:Y:S01]  /*1830*/  S2R R2, SR_CgaCtaId ;  /* 0x0000000000027919 */ /* 0x000ea20000008800 */
[----:B------:R-:W-:-:S04]  /*1840*/  MOV R3, 0x400 ;  /* 0x0000040000037802 */ /* 0x000fc80000000f00 */
[----:B--2---:R-:W-:Y:S02]  /*1850*/  LEA R3, R2, R3, 0x18 ;  /* 0x0000000302037211 */ /* 0x004fe400078ec0ff */
[----:B------:R-:W-:-:S03]  /*1860*/  SHF.L.U32 R2, R8, 0x1f, RZ ;  /* 0x0000001f08027819 */ /* 0x000fc600000006ff */
[----:B------:R-:W-:-:S04]  /*1870*/  IMAD R3, R10, 0x8, R3 ;  /* 0x000000080a037824 */ /* 0x000fc800078e0203 */
[----:B------:R-:W2:Y:S02]  /*1880*/  SYNCS.PHASECHK.TRANS64.TRYWAIT P0, [R3+URZ+0x140], R2 ;  /* 0x00014002030075a7 */ /* 0x000ea400080011ff */
[----:B--2---:R-:W-:Y:S05]  /*1890*/  @!P0 BRA `(.L_x_24) ;  /* 0x0000009c00d08947 */ /* 0x004fea0003800000 */
.L_x_189:
[----:B------:R-:W-:Y:S01]  /*18a0*/  VIADD R10, R10, 0x1 ;  /* 0x000000010a0a7836 */ /* 0x000fe20000000000 */
[----:B------:R2:W-:Y:S04]  /*18b0*/  SYNCS.ARRIVE.TRANS64.A1T0 RZ, [R3+URZ+0x130], RZ ;  /* 0x000130ff03ff79a7 */ /* 0x0005e800081000ff */
[----:B------:R-:W-:-:S04]  /*18c0*/  ISETP.NE.AND P0, PT, R10, 0x2, PT ;  /* 0x000000020a00780c */ /* 0x000fc80003f05270 */
[----:B------:R-:W-:Y:S02]  /*18d0*/  SEL R10, R10, RZ, P0 ;  /* 0x000000ff0a0a7207 */ /* 0x000fe40000000000 */
[----:B--2---:R-:W-:-:S04]  /*18e0*/  SEL R3, RZ, 0x1, P0 ;  /* 0x00000001ff037807 */ /* 0x004fc80000000000 */
[----:B------:R-:W-:-:S07]  /*18f0*/  LOP3.LUT R8, R8, R3, RZ, 0x3c, !PT ;  /* 0x0000000308087212 */ /* 0x000fce00078e3cff */
.L_x_23:
[----:B------:R-:W-:Y:S01]  /*1900*/  UMOV UR6, 0x400 ;  /* 0x0000040000067882 */ /* 0x000fe20000000000 */
[----:B------:R-:W-:Y:S01]  /*1910*/  LEA.HI R3, R21, R21, RZ, 0x1 ;  /* 0x0000001515037211 */ /* 0x000fe200078f08ff */
[----:B-1----:R-:W-:Y:S01]  /*1920*/  ULEA UR6, UR37, UR6, 0x18 ;  /* 0x0000000625067291 */ /* 0x002fe2000f8ec0ff */
[----:B------:R-:W-:Y:S01]  /*1930*/  SHF.L.U32 R2, R15, 0x1f, RZ ;  /* 0x0000001f0f027819 */ /* 0x000fe200000006ff */
[----:B------:R-:W-:Y:S01]  /*1940*/  UISETP.GE.U32.AND UP0, UPT, UR4, 0x3f, UPT ;  /* 0x0000003f0400788c */ /* 0x000fe2000bf06070 */
[----:B------:R-:W-:Y:S01]  /*1950*/  R2UR UR35, R16 ;  /* 0x00000000102372ca */ /* 0x000fe200000e0000 */
[----:B------:R-:W-:Y:S01]  /*1960*/  ULEA UR8, UR23, UR6, 0x3 ;  /* 0x0000000617087291 */ /* 0x000fe2000f8e18ff */
[----:B------:R-:W-:Y:S01]  /*1970*/  IMAD.SHL.U32 R3, R3, 0x80, RZ ;  /* 0x0000008003037824 */ /* 0x000fe200078e00ff */
[----:B------:R-:W-:Y:S01]  /*1980*/  R2UR UR11, R17 ;  /* 0x00000000110b72ca */ /* 0x000fe200000e0000 */
[----:B------:R-:W-:-:S03]  /*1990*/  UMOV UR25, URZ ;  /* 0x000000ff00197c82 */ /* 0x000fc60008000000 */
[----:B------:R-:W-:-:S03]  /*19a0*/  LOP3.LUT R3, R3, 0xffffff00, RZ, 0xc0, !PT ;  /* 0xffffff0003037812 */ /* 0x000fc600078ec0ff */
[----:B------:R1:W2:Y:S01]  /*19b0*/  SYNCS.PHASECHK.TRANS64.TRYWAIT P0, [UR8+0x40], R2 ;  /* 0x00004002ff0075a7 */ /* 0x0002a20008001108 */
[----:B------:R-:W-:Y:S02]  /*19c0*/  R2UR UR9, R3 ;  /* 0x00000000030972ca */ /* 0x000fe400000e0000 */
[----:B------:R-:W-:-:S11]  /*19d0*/  R2UR UR8, R20 ;  /* 0x00000000140872ca */ /* 0x000fd600000e0000 */
[----:B------:R-:W-:Y:S02]  /*19e0*/  ULOP3.LUT UR35, UR9, 0x80, UR35, 0xf8, !UPT ;  /* 0x0000008009237892 */ /* 0x000fe4000f8ef823 */
[----:B------:R-:W-:Y:S01]  /*19f0*/  ULEA UR11, UR8, UR11, 0x7 ;  /* 0x0000000b080b7291 */ /* 0x000fe2000f8e38ff */
[----:B------:R-:W-:Y:S11]  /*1a00*/  BRA.U !UP0, `(.L_x_25) ;  /* 0x0000000108c07547 */ /* 0x000ff6000b800000 */
[----:B------:R-:W-:Y:S01]  /*1a10*/  UMOV UR16, UR21 ;  /* 0x0000001500107c82 */ /* 0x000fe20008000000 */
[----:B------:R-:W-:Y:S01]  /*1a20*/  UMOV UR17, UR23 ;  /* 0x0000001700117c82 */ /* 0x000fe20008000000 */
[----:B------:R-:W-:-:S05]  /*1a30*/  UMOV UR34, URZ ;  /* 0x000000ff00227c82 */ /* 0x000fca0008000000 */
.L_x_31:
[----:B------:R-:W-:Y:S01]  /*1a40*/  ULEA UR33, UR17, UR6, 0x3 ;  /* 0x0000000611217291 */ /* 0x000fe2000f8e18ff */
[----:B------:R-:W-:Y:S01]  /*1a50*/  @P5 MOV R3, 0xc000 ;  /* 0x0000c00000035802 */ /* 0x000fe20000000f00 */
[----:B-12-4-:R-:W-:Y:S10]  /*1a60*/  @P0 BRA `(.L_x_26) ;  /* 0x00000000000c0947 */ /* 0x016ff40003800000 */
[----:B------:R-:W-:-:S04]  /*1a70*/  SHF.L.U32 R5, R15, 0x1f, RZ ;  /* 0x0000001f0f057819 */ /* 0x000fc800000006ff */
[----:B------:R-:W2:Y:S02]  /*1a80*/  SYNCS.PHASECHK.TRANS64.TRYWAIT P0, [UR33+0x40], R5 ;  /* 0x00004005ff0075a7 */ /* 0x000ea40008001121 */
[----:B--2---:R-:W-:Y:S05]  /*1a90*/  @!P0 BRA `(.L_x_27) ;  /* 0x0000009c00648947 */ /* 0x004fea0003800000 */
.L_x_26:
[----:B------:R2:W-:Y:S01]  /*1aa0*/  @P5 SYNCS.ARRIVE.TRANS64 RZ, [UR33], R3 ;  /* 0x00000003ffff59a7 */ /* 0x0005e20008000021 */
[----:B------:R-:W-:Y:S02]  /*1ab0*/  ULOP3.LUT UR8, UR22, 0x2, URZ, 0xfc, !UPT ;  /* 0x0000000216087892 */ /* 0x000fe4000f8efcff */
[----:B------:R-:W-:Y:S02]  /*1ac0*/  UIADD3 UR16, UPT, UPT, UR16, 0x1, URZ ;  /* 0x0000000110107890 */ /* 0x000fe4000fffe0ff */
[----:B------:R-:W-:Y:S02]  /*1ad0*/  UISETP.NE.AND UP0, UPT, UR8, 0x2, UPT ;  /* 0x000000020800788c */ /* 0x000fe4000bf05270 */
[----:B------:R-:W-:-:S07]  /*1ae0*/  UISETP.NE.AND UP2, UPT, UR16, 0x1, UPT ;  /* 0x000000011000788c */ /* 0x000fce000bf45270 */
[----:B------:R-:W-:Y:S05]  /*1af0*/  BRA.U UP0, `(.L_x_28) ;  /* 0x0000000100047547 */ /* 0x000fea000b800000 */
[----:B------:R-:W-:Y:S05]  /*1b00*/  BPT.TRAP 0x1 ;  /* 0x000000040000795c */ /* 0x000fea0000300000 */
.L_x_28:
[----:B------:R-:W-:Y:S04]  /*1b10*/  BSSY.RECONVERGENT B0, `(.L_x_29) ;  /* 0x0000003000007945 */ /* 0x000fe80003800200 */
[----:B------:R-:W-:Y:S05]  /*1b20*/  @!P4 BRA `(.L_x_30) ;  /* 0x000000000004c947 */ /* 0x000fea0003800000 */
[----:B------:R-:W-:Y:S05]  /*1b30*/  BPT.TRAP 0x1 ;  /* 0x000000040000795c */ /* 0x000fea0000300000 */
.L_x_30:
[----:B------:R-:W-:Y:S05]  /*1b40*/  BSYNC.RECONVERGENT B0 ;  /* 0x0000000000007941 */ /* 0x000fea0003800200 */
.L_x_29:
[----:B------:R-:W-:Y:S02]  /*1b50*/  UIADD3 UR23, UPT, UPT, UR17, 0x1, URZ ;  /* 0x0000000111177890 */ /* 0x000fe4000fffe0ff */
[----:B------:R-:W-:Y:S02]  /*1b60*/  ULEA UR32, UR17, UR6, 0xe ;  /* 0x0000000611207291 */ /* 0x000fe4000f8e70ff */
[----:B------:R-:W-:Y:S02]  /*1b70*/  UISETP.NE.AND UP0, UPT, UR23, 0x8, UPT ;  /* 0x000000081700788c */ /* 0x000fe4000bf05270 */
[----:B------:R-:W-:Y:S02]  /*1b80*/  UIADD3 UR28, UP1, UPT, UR14, 0x80, URZ ;  /* 0x000000800e1c7890 */ /* 0x000fe4000ff3e0ff */
[----:B------:R-:W-:Y:S02]  /*1b90*/  USEL UR9, URZ, 0x1, UP0 ;  /* 0x00000001ff097887 */ /* 0x000fe40008000000 */
[----:B------:R-:W-:-:S02]  /*1ba0*/  USEL UR23, UR23, URZ, UP0 ;  /* 0x000000ff17177287 */ /* 0x000fc40008000000 */
[----:B------:R-:W-:Y:S02]  /*1bb0*/  UIADD3 UR26, UP0, UPT, UR14, 0x180, URZ ;  /* 0x000001800e1a7890 */ /* 0x000fe4000ff1e0ff */
[----:B------:R-:W-:Y:S01]  /*1bc0*/  ULEA UR8, UR23, UR6, 0x3 ;  /* 0x0000000617087291 */ /* 0x000fe2000f8e18ff */
[----:B------:R-:W-:Y:S01]  /*1bd0*/  LOP3.LUT R15, R15, UR9, RZ, 0x3c, !PT ;  /* 0x000000090f0f7c12 */ /* 0x000fe2000f8e3cff */
[----:B------:R-:W-:Y:S02]  /*1be0*/  ULOP3.LUT UR33, UR33, 0xfefffff8, URZ, 0xc0, !UPT ;  /* 0xfefffff821217892 */ /* 0x000fe4000f8ec0ff */
[----:B------:R-:W-:Y:S01]  /*1bf0*/  UIADD3.X UR29, UPT, UPT, URZ, UR15, URZ, UP1, !UPT ;  /* 0x0000000fff1d7290 */ /* 0x000fe20008ffe4ff */
[----:B-1----:R-:W-:Y:S01]  /*1c00*/  SHF.L.U32 R2, R15, 0x1f, RZ ;  /* 0x0000001f0f027819 */ /* 0x002fe200000006ff */
[----:B------:R-:W-:Y:S02]  /*1c10*/  UIADD3 UR32, UPT, UPT, UR32, 0x8400, URZ ;  /* 0x0000840020207890 */ /* 0x000fe4000fffe0ff */
[----:B------:R-:W-:Y:S01]  /*1c20*/  UIADD3.X UR27, UPT, UPT, URZ, UR15, URZ, UP0, !UPT ;  /* 0x0000000fff1b7290 */ /* 0x000fe200087fe4ff */
[----:B------:R4:W1:Y:S01]  /*1c30*/  SYNCS.PHASECHK.TRANS64.TRYWAIT P0, [UR8+0x40], R2 ;  /* 0x00004002ff0075a7 */ /* 0x0008620008001108 */
[----:B------:R-:W-:Y:S01]  /*1c40*/  ULEA UR8, UR17, UR6, 0xd ;  /* 0x0000000611087291 */ /* 0x000fe2000f8e68ff */
[----:B------:R-:W-:Y:S01]  /*1c50*/  UMOV UR18, 0x0 ;  /* 0x0000000000127882 */ /* 0x000fe20000000000 */
[----:B------:R-:W-:-:S02]  /*1c60*/  UMOV UR19, 0x10000000 ;  /* 0x1000000000137882 */ /* 0x000fc40000000000 */
[----:B------:R-:W-:Y:S01]  /*1c70*/  UIADD3 UR8, UPT, UPT, UR8, 0x28400, URZ ;  /* 0x0002840008087890 */ /* 0x000fe2000fffe0ff */
[----:B------:R2:W-:Y:S01]  /*1c80*/  UTMALDG.3D.2CTA [UR32], [UR28], desc[UR18] ;  /* 0x000012201c0075b4 */ /* 0x0005e20008211000 */
[----:B------:R-:W-:Y:S01]  /*1c90*/  UMOV UR10, UR34 ;  /* 0x00000022000a7c82 */ /* 0x000fe20008000000 */
[----:B------:R-:W-:Y:S01]  /*1ca0*/  UMOV UR12, UR36 ;  /* 0x00000024000c7c82 */ /* 0x000fe20008000000 */
[----:B------:R-:W-:Y:S01]  /*1cb0*/  UMOV UR9, UR33 ;  /* 0x0000002100097c82 */ /* 0x000fe20008000000 */
[----:B------:R-:W-:Y:S01]  /*1cc0*/  UMOV UR25, UR13 ;  /* 0x0000000d00197c82 */ /* 0x000fe20008000000 */
[----:B------:R-:W-:-:S03]  /*1cd0*/  UMOV UR17, UR23 ;  /* 0x0000001700117c82 */ /* 0x000fc60008000000 */
[----:B------:R4:W-:Y:S01]  /*1ce0*/  UTMALDG.3D.2CTA [UR8], [UR26], desc[UR18] ;  /* 0x000012081a0075b4 */ /* 0x0009e20008211000 */
[----:B--2---:R-:W-:Y:S01]  /*1cf0*/  UIADD3 UR34, UPT, UPT, UR34, 0x20, URZ ;  /* 0x0000002022227890 */ /* 0x004fe2000fffe0ff */
[----:B------:R-:W-:Y:S11]  /*1d00*/  BRA.U UP2, `(.L_x_31) ;  /* 0xfffffffd024c7547 */ /* 0x000ff6000b83ffff */
.L_x_25:
[----:B----4-:R-:W-:Y:S01]  /*1d10*/  ULEA UR8, UR23, UR6, 0x3 ;  /* 0x0000000617087291 */ /* 0x010fe2000f8e18ff */
[----:B-1----:R-:W-:Y:S01]  /*1d20*/  SHF.L.U32 R2, R15, 0x1f, RZ ;  /* 0x0000001f0f027819 */ /* 0x002fe200000006ff */
[----:B------:R-:W-:Y:S01]  /*1d30*/  @!P1 SYNCS.ARRIVE.TRANS64.A1T0 RZ, [UR6+0xc8], RZ ;  /* 0x0000c8ffffff99a7 */ /* 0x000fe20008100006 */
[----:B------:R-:W-:-:S06]  /*1d40*/  UISETP.GT.AND UP0, UPT, UR7, UR5, UPT ;  /* 0x000000050700728c */ /* 0x000fcc000bf04270 */
[----:B--2---:R1:W2:Y:S03]  /*1d50*/  SYNCS.PHASECHK.TRANS64.TRYWAIT P0, [UR8+0x40], R2 ;  /* 0x00004002ff0075a7 */ /* 0x0042a60008001108 */
[----:B------:R-:W-:Y:S05]  /*1d60*/  BRA.U !UP0, `(.L_x_32) ;  /* 0x0000000108c07547 */ /* 0x000fea000b800000 */
[----:B------:R-:W-:Y:S01]  /*1d70*/  UIADD3 UR26, UPT, UPT, UR24, UR25, URZ ;  /* 0x00000019181a7290 */ /* 0x000fe2000fffe0ff */
[----:B------:R-:W-:-:S11]  /*1d80*/  UMOV UR27, UR23 ;  /* 0x00000017001b7c82 */ /* 0x000fd60008000000 */
.L_x_38:
[----:B------:R-:W-:Y:S01]  /*1d90*/  ULEA UR17, UR27, UR6, 0x3 ;  /* 0x000000061b117291 */ /* 0x000fe2000f8e18ff */
[----:B--2---:R-:W-:Y:S01]  /*1da0*/  @P5 MOV R3, 0xc000 ;  /* 0x0000c00000035802 */ /* 0x004fe20000000f00 */
[----:B-12---:R-:W-:Y:S10]  /*1db0*/  @P0 BRA `(.L_x_33) ;  /* 0x00000000000c0947 */ /* 0x006ff40003800000 */
[----:B------:R-:W-:-:S04]  /*1dc0*/  SHF.L.U32 R5, R15, 0x1f, RZ ;  /* 0x0000001f0f057819 */ /* 0x000fc800000006ff */
[----:B------:R-:W2:Y:S02]  /*1dd0*/  SYNCS.PHASECHK.TRANS64.TRYWAIT P0, [UR17+0x40], R5 ;  /* 0x00004005ff0075a7 */ /* 0x000ea40008001111 */
[----:B--2---:R-:W-:Y:S05]  /*1de0*/  @!P0 BRA `(.L_x_34) ;  /* 0x0000009800a88947 */ /* 0x004fea0003800000 */
.L_x_33:
[----:B------:R2:W-:Y:S01]  /*1df0*/  @P5 SYNCS.ARRIVE.TRANS64 RZ, [UR17], R3 ;  /* 0x00000003ffff59a7 */ /* 0x0005e20008000011 */
[----:B------:R-:W-:-:S04]  /*1e00*/  ULOP3.LUT UR8, UR22, 0x2, URZ, 0xfc, !UPT ;  /* 0x0000000216087892 */ /* 0x000fc8000f8efcff */
[----:B------:R-:W-:-:S09]  /*1e10*/  UISETP.NE.AND UP0, UPT, UR8, 0x2, UPT ;  /* 0x000000020800788c */ /* 0x000fd2000bf05270 */
[----:B------:R-:W-:Y:S05]  /*1e20*/  BRA.U UP0, `(.L_x_35) ;  /* 0x0000000100047547 */ /* 0x000fea000b800000 */
[----:B------:R-:W-:Y:S05]  /*1e30*/  BPT.TRAP 0x1 ;  /* 0x000000040000795c */ /* 0x000fea0000300000 */
.L_x_35:
[----:B------:R-:W-:Y:S04]  /*1e40*/  BSSY.RECONVERGENT B0, `(.L_x_36) ;  /* 0x0000003000007945 */ /* 0x000fe80003800200 */
[----:B------:R-:W-:Y:S05]  /*1e50*/  @!P4 BRA `(.L_x_37) ;  /* 0x000000000004c947 */ /* 0x000fea0003800000 */
[----:B------:R-:W-:Y:S05]  /*1e60*/  BPT.TRAP 0x1 ;  /* 0x000000040000795c */ /* 0x000fea0000300000 */
.L_x_37:
[----:B------:R-:W-:Y:S05]  /*1e70*/  BSYNC.RECONVERGENT B0 ;  /* 0x0000000000007941 */ /* 0x000fea0003800200 */
.L_x_36:
        /* <DEDUP_REMOVED lines=9> */
[----:B------:R-:W-:Y:S02]  /*1f10*/  USHF.L.U32 UR18, UR25, 0x5, URZ ;  /* 0x0000000519127899 */ /* 0x000fe400080006ff */
[----:B------:R-:W-:Y:S01]  /*1f20*/  ULOP3.LUT UR17, UR17, 0xfefffff8, URZ, 0xc0, !UPT ;  /* 0xfefffff811117892 */ /* 0x000fe2000f8ec0ff */
[----:B-1----:R-:W-:Y:S01]  /*1f30*/  SHF.L.U32 R2, R15, 0x1f, RZ ;  /* 0x0000001f0f027819 */ /* 0x002fe200000006ff */
[----:B------:R-:W-:Y:S02]  /*1f40*/  UIADD3 UR16, UPT, UPT, UR16, 0x8400, URZ ;  /* 0x0000840010107890 */ /* 0x000fe4000fffe0ff */
[----:B------:R-:W-:Y:S01]  /*1f50*/  UIADD3.X UR33, UPT, UPT, URZ, UR15, URZ, UP1, !UPT ;  /* 0x0000000fff217290 */ /* 0x000fe20008ffe4ff */
[----:B------:R4:W1:Y:S01]  /*1f60*/  SYNCS.PHASECHK.TRANS64.TRYWAIT P0, [UR8+0x40], R2 ;  /* 0x00004002ff0075a7 */ /* 0x0008620008001108 */
[----:B------:R-:W-:-:S02]  /*1f70*/  ULEA UR8, UR27, UR6, 0xd ;  /* 0x000000061b087291 */ /* 0x000fc4000f8e68ff */
[----:B------:R-:W-:Y:S02]  /*1f80*/  UIADD3.X UR31, UPT, UPT, URZ, UR15, URZ, UP0, !UPT ;  /* 0x0000000fff1f7290 */ /* 0x000fe400087fe4ff */
[----:B------:R-:W-:Y:S01]  /*1f90*/  UIADD3 UR8, UPT, UPT, UR8, 0x28400, URZ ;  /* 0x0002840008087890 */ /* 0x000fe2000fffe0ff */
[----:B------:R-:W-:Y:S01]  /*1fa0*/  UMOV UR28, 0x0 ;  /* 0x00000000001c7882 */ /* 0x000fe20000000000 */
[----:B------:R-:W-:Y:S01]  /*1fb0*/  UMOV UR29, 0x10000000 ;  /* 0x10000000001d7882 */ /* 0x000fe20000000000 */
[----:B------:R-:W-:Y:S01]  /*1fc0*/  UMOV UR19, UR35 ;  /* 0x0000002300137c82 */ /* 0x000fe20008000000 */
[----:B------:R-:W-:Y:S01]  /*1fd0*/  UMOV UR20, UR36 ;  /* 0x0000002400147c82 */ /* 0x000fe20008000000 */
[----:B------:R-:W-:Y:S01]  /*1fe0*/  UMOV UR12, UR36 ;  /* 0x00000024000c7c82 */ /* 0x000fe20008000000 */
[----:B------:R-:W-:Y:S01]  /*1ff0*/  UMOV UR9, UR17 ;  /* 0x0000001100097c82 */ /* 0x000fe20008000000 */
[----:B------:R-:W-:Y:S01]  /*2000*/  UMOV UR10, UR18 ;  /* 0x00000012000a7c82 */ /* 0x000fe20008000000 */
[----:B------:R4:W-:Y:S01]  /*2010*/  UTMALDG.3D.2CTA [UR16], [UR32], desc[UR28] ;  /* 0x00001c10200075b4 */ /* 0x0009e20008211000 */
[----:B------:R-:W-:Y:S01]  /*2020*/  UIADD3 UR25, UPT, UPT, UR25, 0x1, URZ ;  /* 0x0000000119197890 */ /* 0x000fe2000fffe0ff */
[----:B------:R-:W-:-:S03]  /*2030*/  UMOV UR27, UR23 ;  /* 0x00000017001b7c82 */ /* 0x000fc60008000000 */
[----:B------:R-:W-:Y:S01]  /*2040*/  UISETP.NE.AND UP0, UPT, UR25, UR26, UPT ;  /* 0x0000001a1900728c */ /* 0x000fe2000bf05270 */
[----:B------:R4:W-:Y:S08]  /*2050*/  UTMALDG.3D.2CTA [UR8], [UR30], desc[UR28] ;  /* 0x00001c081e0075b4 */ /* 0x0009f00008211000 */
[----:B----4-:R-:W-:Y:S05]  /*2060*/  BRA.U UP0, `(.L_x_38) ;  /* 0xfffffffd00487547 */ /* 0x010fea000b83ffff */
.L_x_32:
[----:B-1----:R-:W-:Y:S01]  /*2070*/  LEA R2, R14, UR6, 0x3 ;  /* 0x000000060e027c11 */ /* 0x002fe2000f8e18ff */
[----:B------:R-:W-:Y:S01]  /*2080*/  NOP ;  /* 0x0000000000007918 */ /* 0x000fe20000000000 */
[----:B--2---:R-:W-:Y:S02]  /*2090*/  SHF.L.U32 R3, R12, 0x1f, RZ ;  /* 0x0000001f0c037819 */ /* 0x004fe400000006ff */
[----:B------:R-:W-:Y:S02]  /*20a0*/  LEA R4, R14, UR6, 0x4 ;  /* 0x000000060e047c11 */ /* 0x000fe4000f8e20ff */
[----:B------:R-:W1:Y:S02]  /*20b0*/  SYNCS.PHASECHK.TRANS64.TRYWAIT P0, [R2+URZ+0xd0], R3 ;  /* 0x0000d003020075a7 */ /* 0x000e6400080011ff */
[----:B-1----:R-:W-:Y:S05]  /*20c0*/  @!P0 BRA `(.L_x_39) ;  /* 0x0000009800088947 */ /* 0x002fea0003800000 */
.L_x_192:
[----:B------:R-:W2:Y:S01]  /*20d0*/  LDS.128 R4, [R4+0x160] ;  /* 0x0001600004047984 */ /* 0x000ea20000000c00 */
[----:B------:R-:W-:Y:S01]  /*20e0*/  ISETP.GE.AND P0, PT, R26, 0x1, PT ;  /* 0x000000011a00780c */ /* 0x000fe20003f06270 */
[----:B-1----:R-:W-:Y:S01]  /*20f0*/  VIADD R2, R2, 0xe0 ;  /* 0x000000e002027836 */ /* 0x002fe20000000000 */
[----:B------:R-:W-:Y:S01]  /*2100*/  @!PT LDS RZ, [RZ] ;  /* 0x00000000fffff984 */ /* 0x000fe20000000800 */
[----:B------:R-:W-:Y:S01]  /*2110*/  @!PT LDS RZ, [RZ] ;  /* 0x00000000fffff984 */ /* 0x000fe20000000800 */
[----:B------:R-:W-:Y:S01]  /*2120*/  @!PT LDS RZ, [RZ] ;  /* 0x00000000fffff984 */ /* 0x000fe20000000800 */
[----:B------:R-:W-:Y:S01]  /*2130*/  @!PT LDS RZ, [RZ] ;  /* 0x00000000fffff984 */ /* 0x000fe20000000800 */
[----:B------:R1:W-:Y:S06]  /*2140*/  MEMBAR.ALL.CTA ;  /* 0x0000000000007992 */ /* 0x0003ec0000008000 */
[----:B-1----:R-:W1:Y:S01]  /*2150*/  FENCE.VIEW.ASYNC.S ;  /* 0x00000000000073c6 */ /* 0x002e620000000000 */
[----:B------:R-:W-:-:S04]  /*2160*/  PRMT R2, RZ, 0x654, R2 ;  /* 0x00000654ff027816 */ /* 0x000fc80000000002 */
[----:B-1----:R1:W-:Y:S01]  /*2170*/  SYNCS.ARRIVE.TRANS64.RED.A1T0 RZ, [R2+URZ], RZ ;  /* 0x000000ff02ff79a7 */ /* 0x0023e200081004ff */
[----:B--2---:R-:W-:-:S13]  /*2180*/  LOP3.LUT P2, RZ, R6, 0x1, RZ, 0xc0, !PT ;  /* 0x0000000106ff7812 */ /* 0x004fda000784c0ff */
[----:B------:R-:W-:Y:S01]  /*2190*/  @P2 SHF.R.U32.HI R3, RZ, 0x10, R5 ;  /* 0x00000010ff032819 */ /* 0x000fe20000011605 */
[----:B------:R-:W-:Y:S01]  /*21a0*/  VOTEU.ANY UP0, P2 ;  /* 0x0000000000ff7886 */ /* 0x000fe20001000100 */
[----:B------:R-:W-:Y:S02]  /*21b0*/  @P2 MOV R13, R4 ;  /* 0x00000004000d2202 */ /* 0x000fe40000000f00 */
[----:B------:R-:W-:Y:S02]  /*21c0*/  @P2 R2UR.BROADCAST UR8, R3 ;  /* 0x00000000030822ca */ /* 0x000fe400008e0000 */
[----:B------:R-:W-:-:S11]  /*21d0*/  @P2 LOP3.LUT R11, R5, 0xffff, RZ, 0xc0, !PT ;  /* 0x0000ffff050b2812 */ /* 0x000fd600078ec0ff */
[----:B------:R-:W-:Y:S01]  /*21e0*/  @UP0 UMOV UR36, UR8 ;  /* 0x0000000800240c82 */ /* 0x000fe20008000000 */
[----:B-1----:R-:W-:Y:S05]  /*21f0*/  @!P0 BRA `(.L_x_40) ;  /* 0x0000000000b88947 */ /* 0x002fea0003800000 */
[----:B------:R-:W3:Y:S01]  /*2200*/  LDC.64 R4, c[0x0][0xb18] ;  /* 0x0002c600ff047b82 */ /* 0x000ee20000000a00 */
[----:B------:R-:W-:-:S07]  /*2210*/  ISETP.NE.AND P3, PT, R26, 0x1, PT ;  /* 0x000000011a00780c */ /* 0x000fce0003f65270 */
[----:B------:R-:W1:Y:S08]  /*2220*/  LDC.64 R6, c[0x0][0xb10] ;  /* 0x0002c400ff067b82 */ /* 0x000e700000000a00 */
[----:B------:R-:W2:Y:S08]  /*2230*/  LDC R18, c[0x0][0xb20] ;  /* 0x0002c800ff127b82 */ /* 0x000eb00000000800 */
[----:B------:R-:W4:Y:S01]  /*2240*/  LDC R20, c[0x0][0xb0c] ;  /* 0x0002c300ff147b82 */ /* 0x000f220000000800 */
[----:B---3--:R-:W-:Y:S01]  /*2250*/  IMAD.HI.U32 R19, R0, R5, RZ ;  /* 0x0000000500137227 */ /* 0x008fe200078e00ff */
[----:B------:R-:W-:-:S03]  /*2260*/  ISETP.NE.AND P0, PT, R4, 0x1, PT ;  /* 0x000000010400780c */ /* 0x000fc60003f05270 */
[----:B------:R-:W-:-:S03]  /*2270*/  IMAD.HI.U32 R5, R11, R5, RZ ;  /* 0x000000050b057227 */ /* 0x000fc600078e00ff */
[----:B------:R-:W3:Y:S01]  /*2280*/  LDC.64 R2, c[0x0][0xb28] ;  /* 0x0002ca00ff027b82 */ /* 0x000ee20000000a00 */
[----:B-1----:R-:W-:-:S04]  /*2290*/  IMAD.HI.U32 R22, R9, R6, RZ ;  /* 0x0000000609167227 */ /* 0x002fc800078e00ff */
[----:B------:R-:W-:Y:S01]  /*22a0*/  IMAD.HI.U32 R24, R13, R6, RZ ;  /* 0x000000060d187227 */ /* 0x000fe200078e00ff */
[----:B------:R-:W-:Y:S02]  /*22b0*/  SHF.R.U32.HI R22, RZ, R7, R22 ;  /* 0x00000007ff167219 */ /* 0x000fe40000011616 */
[-C--:B--2---:R-:W-:Y:S02]  /*22c0*/  SHF.R.U32.HI R19, RZ, R18.reuse, R19 ;  /* 0x00000012ff137219 */ /* 0x084fe40000011613 */
[----:B------:R-:W-:Y:S02]  /*22d0*/  SHF.R.U32.HI R18, RZ, R18, R5 ;  /* 0x00000012ff127219 */ /* 0x000fe40000011605 */
[----:B------:R-:W-:Y:S02]  /*22e0*/  SEL R19, R0, R19, !P0 ;  /* 0x0000001300137207 */ /* 0x000fe40004000000 */
[----:B------:R-:W-:Y:S02]  /*22f0*/  SHF.R.U32.HI R24, RZ, R7, R24 ;  /* 0x00000007ff187219 */ /* 0x000fe40000011618 */
[----:B----4-:R-:W-:-:S02]  /*2300*/  ISETP.NE.AND P1, PT, R20, 0x1, PT ;  /* 0x000000011400780c */ /* 0x010fc40003f25270 */
[----:B------:R-:W-:Y:S02]  /*2310*/  SEL R5, R11, R18, !P0 ;  /* 0x000000120b057207 */ /* 0x000fe40004000000 */
[----:B------:R-:W-:Y:S02]  /*2320*/  SEL R21, R9, R22, !P1 ;  /* 0x0000001609157207 */ /* 0x000fe40004800000 */
[----:B------:R-:W-:Y:S01]  /*2330*/  SEL R7, R13, R24, !P1 ;  /* 0x000000180d077207 */ /* 0x000fe20004800000 */
[----:B---3--:R-:W-:-:S04]  /*2340*/  IMAD.HI.U32 R22, R19, R2, RZ ;  /* 0x0000000213167227 */ /* 0x008fc800078e00ff */
[----:B------:R-:W-:Y:S01]  /*2350*/  IMAD.HI.U32 R6, R21, R2, RZ ;  /* 0x0000000215067227 */ /* 0x000fe200078e00ff */
[----:B------:R-:W-:-:S04]  /*2360*/  @P3 SHF.R.U32.HI R19, RZ, R3, R22 ;  /* 0x00000003ff133219 */ /* 0x000fc80000011616 */
        /* <DEDUP_REMOVED lines=8> */
[----:B------:R-:W-:-:S04]  /*23f0*/  @!P0 IMAD.HI.U32 R18, R7, R2, RZ ;  /* 0x0000000207128227 */ /* 0x000fc800078e00ff */
[----:B------:R-:W-:Y:S01]  /*2400*/  IMAD.MOV R2, RZ, RZ, -R6 ;  /* 0x000000ffff027224 */ /* 0x000fe200078e0a06 */
[----:B------:R-:W-:-:S03]  /*2410*/  @!P0 SHF.R.U32.HI R18, RZ, R3, R18 ;  /* 0x00000003ff128219 */ /* 0x000fc60000011612 */
[----:B------:R-:W-:Y:S01]  /*2420*/  IMAD R2, R26, R2, R5 ;  /* 0x000000021a027224 */ /* 0x000fe200078e0205 */
[----:B------:R-:W-:Y:S02]  /*2430*/  @!P0 SEL R3, R7, R18, !P3 ;  /* 0x0000001207038207 */ /* 0x000fe40005800000 */
[----:B------:R-:W-:-:S03]  /*2440*/  IADD3 R18, PT, PT, -R5, RZ, RZ ;  /* 0x000000ff05127210 */ /* 0x000fc60007ffe1ff */
[--C-:B------:R-:W-:Y:S02]  /*2450*/  @!P0 IMAD.IADD R6, R6, 0x1, -R3.reuse ;  /* 0x0000000106068824 */ /* 0x100fe400078e0a03 */
[----:B------:R-:W-:Y:S01]  /*2460*/  @!P0 IMAD R3, R2, R21, R3 ;  /* 0x0000001502038224 */ /* 0x000fe200078e0203 */
[----:B------:R-:W-:Y:S01]  /*2470*/  IADD3 R2, PT, PT, -R7, RZ, RZ ;  /* 0x000000ff07027210 */ /* 0x000fe20007ffe1ff */
[----:B------:R-:W-:Y:S02]  /*2480*/  @!P0 IMAD R5, R26, R6, R7 ;  /* 0x000000061a058224 */ /* 0x000fe400078e0207 */
[----:B------:R-:W-:Y:S02]  /*2490*/  IMAD R11, R4, R18, R11 ;  /* 0x00000012040b7224 */ /* 0x000fe400078e020b */
[----:B------:R-:W-:Y:S02]  /*24a0*/  @!P0 IMAD.MOV.U32 R7, RZ, RZ, R3 ;  /* 0x000000ffff078224 */ /* 0x000fe400078e0003 */
[----:B------:R-:W-:-:S02]  /*24b0*/  IMAD R2, R20, R2, R13 ;  /* 0x0000000214027224 */ /* 0x000fc400078e020d */
[----:B------:R-:W-:Y:S02]  /*24c0*/  IMAD R11, R5, R4, R11 ;  /* 0x00000004050b7224 */ /* 0x000fe400078e020b */
[----:B------:R-:W-:Y:S02]  /*24d0*/  IMAD R13, R7, R20, R2 ;  /* 0x00000014070d7224 */ /* 0x000fe400078e0202 */
.L_x_40:
[----:B------:R-:W1:Y:S02]  /*24e0*/  LDCU UR8, c[0x0][0xb30] ;  /* 0x00016600ff0877ac */ /* 0x000e640008000800 */
[----:B-1----:R-:W-:-:S09]  /*24f0*/  UISETP.NE.AND UP0, UPT, UR8, 0x1, UPT ;  /* 0x000000010800788c */ /* 0x002fd2000bf05270 */
[----:B------:R-:W-:Y:S05]  /*2500*/  BRA.U UP0, `(.L_x_41) ;  /* 0x0000000100407547 */ /* 0x000fea000b800000 */
[----:B------:R-:W1:Y:S08]  /*2510*/  LDC.64 R4, c[0x0][0xb10] ;  /* 0x0002c400ff047b82 */ /* 0x000e700000000a00 */
[----:B------:R-:W2:Y:S08]  /*2520*/  LDC.64 R2, c[0x0][0xb18] ;  /* 0x0002c600ff027b82 */ /* 0x000eb00000000a00 */
[----:B------:R-:W4:Y:S08]  /*2530*/  LDC R6, c[0x0][0xb20] ;  /* 0x0002c800ff067b82 */ /* 0x000f300000000800 */
[----:B------:R-:W3:Y:S01]  /*2540*/  LDC R18, c[0x0][0xb0c] ;  /* 0x0002c300ff127b82 */ /* 0x000ee20000000800 */
[----:B-1----:R-:W-:-:S05]  /*2550*/  IMAD.HI.U32 R4, R13, R4, RZ ;  /* 0x000000040d047227 */ /* 0x002fca00078e00ff */
[----:B------:R-:W-:Y:S01]  /*2560*/  SHF.R.U32.HI R4, RZ, R5, R4 ;  /* 0x00000005ff047219 */ /* 0x000fe20000011604 */
[----:B--2---:R-:W-:Y:S01]  /*2570*/  IMAD.HI.U32 R3, R11, R3, RZ ;  /* 0x000000030b037227 */ /* 0x004fe200078e00ff */
[----:B------:R-:W-:-:S04]  /*2580*/  ISETP.NE.AND P0, PT, R2, 0x1, PT ;  /* 0x000000010200780c */ /* 0x000fc80003f05270 */
[----:B----4-:R-:W-:-:S04]  /*2590*/  SHF.R.U32.HI R6, RZ, R6, R3 ;  /* 0x00000006ff067219 */ /* 0x010fc80000011603 */
[----:B------:R-:W-:Y:S02]  /*25a0*/  SEL R3, R11, R6, !P0 ;  /* 0x000000060b037207 */ /* 0x000fe40004000000 */
[----:B---3--:R-:W-:-:S04]  /*25b0*/  ISETP.NE.AND P1, PT, R18, 0x1, PT ;  /* 0x000000011200780c */ /* 0x008fc80003f25270 */
[----:B------:R-:W-:-:S05]  /*25c0*/  SEL R4, R13, R4, !P1 ;  /* 0x000000040d047207 */ /* 0x000fca0004800000 */
[----:B------:R-:W-:Y:S02]  /*25d0*/  IMAD.IADD R5, R3, 0x1, -R4 ;  /* 0x0000000103057824 */ /* 0x000fe400078e0a04 */
[----:B------:R-:W-:Y:S02]  /*25e0*/  IMAD.IADD R3, R4, 0x1, -R3 ;  /* 0x0000000104037824 */ /* 0x000fe400078e0a03 */
[----:B------:R-:W-:Y:S02]  /*25f0*/  IMAD R13, R5, R18, R13 ;  /* 0x00000012050d7224 */ /* 0x000fe400078e020d */
[----:B------:R-:W-:-:S07]  /*2600*/  IMAD R11, R3, R2, R11 ;  /* 0x00000002030b7224 */ /* 0x000fce00078e020b */
.L_x_41:
[----:B------:R-:W-:Y:S01]  /*2610*/  VIADD R14, R14, 0x1 ;  /* 0x000000010e0e7836 */ /* 0x000fe20000000000 */
[----:B------:R-:W-:Y:S01]  /*2620*/  PLOP3.LUT P1, PT, PT, PT, PT, 0x80, 0x8 ;  /* 0x000000000008781c */ /* 0x000fe20003f2f070 */
[----:B------:R-:W-:Y:S02]  /*2630*/  IMAD.IADD R21, R13, 0x1, R68 ;  /* 0x000000010d157824 */ /* 0x000fe400078e0244 */
[----:B------:R-:W-:Y:S01]  /*2640*/  IMAD.IADD R20, R11, 0x1, R66 ;  /* 0x000000010b147824 */ /* 0x000fe200078e0242 */
[----:B------:R-:W-:-:S04]  /*2650*/  ISETP.NE.AND P0, PT, R14, 0x2, PT ;  /* 0x000000020e00780c */ /* 0x000fc80003f05270 */
[----:B------:R-:W-:Y:S02]  /*2660*/  SEL R3, RZ, 0x1, P0 ;  /* 0x00000001ff037807 */ /* 0x000fe40000000000 */
[----:B------:R-:W-:Y:S02]  /*2670*/  SEL R14, R14, RZ, P0 ;  /* 0x000000ff0e0e7207 */ /* 0x000fe40000000000 */
[----:B------:R-:W-:Y:S01]  /*2680*/  LOP3.LUT R12, R12, R3, RZ, 0x3c, !PT ;  /* 0x000000030c0c7212 */ /* 0x000fe200078e3cff */
[----:B------:R-:W-:Y:S06]  /*2690*/  @P2 BRA `(.L_x_42) ;  /* 0xfffffff000582947 */ /* 0x000fec000383ffff */
[----:B------:R-:W-:Y:S01]  /*26a0*/  UIADD3 UR6, UPT, UPT, UR6, 0x40, URZ ;  /* 0x0000004006067890 */ /* 0x000fe2000fffe0ff */
[----:B------:R-:W-:-:S03]  /*26b0*/  SHF.L.U32 R3, R15, 0x1f, RZ ;  /* 0x0000001f0f037819 */ /* 0x000fc600000006ff */
[----:B------:R-:W-:-:S09]  /*26c0*/  ULEA UR4, UR23, UR6, 0x3 ;  /* 0x0000000617047291 */ /* 0x000fd2000f8e18ff */
[----:B------:R-:W1:Y:S02]  /*26d0*/  SYNCS.PHASECHK.TRANS64.TRYWAIT P0, [UR4], R3 ;  /* 0x00000003ff0075a7 */ /* 0x000e640008001104 */
[----:B-1----:R-:W-:Y:S05]  /*26e0*/  @!P0 BRA `(.L_x_43) ;  /* 0x0000009000948947 */ /* 0x002fea0003800000 */
.L_x_194:
[----:B------:R-:W-:-:S04]  /*26f0*/  UIADD3 UR5, UPT, UPT, UR23, 0x1, URZ ;  /* 0x0000000117057890 */ /* 0x000fc8000fffe0ff */
[----:B------:R-:W-:-:S04]  /*2700*/  UISETP.NE.AND UP0, UPT, UR5, 0x8, UPT ;  /* 0x000000080500788c */ /* 0x000fc8000bf05270 */
[----:B------:R-:W-:Y:S02]  /*2710*/  USEL UR7, URZ, 0x1, UP0 ;  /* 0x00000001ff077887 */ /* 0x000fe40008000000 */
[----:B------:R-:W-:-:S04]  /*2720*/  USEL UR5, UR5, URZ, UP0 ;  /* 0x000000ff05057287 */ /* 0x000fc80008000000 */
[----:B------:R-:W-:Y:S01]  /*2730*/  ULEA UR4, UR5, UR6, 0x3 ;  /* 0x0000000605047291 */ /* 0x000fe2000f8e18ff */
[----:B------:R-:W-:-:S04]  /*2740*/  LOP3.LUT R2, R15, UR7, RZ, 0x3c, !PT ;  /* 0x000000070f027c12 */ /* 0x000fc8000f8e3cff */
[----:B-1----:R-:W-:-:S04]  /*2750*/  SHF.L.U32 R3, R2, 0x1f, RZ ;  /* 0x0000001f02037819 */ /* 0x002fc800000006ff */
[----:B------:R-:W1:Y:S02]  /*2760*/  SYNCS.PHASECHK.TRANS64.TRYWAIT P0, [UR4], R3 ;  /* 0x00000003ff0075a7 */ /* 0x000e640008001104 */
[----:B-1----:R-:W-:Y:S05]  /*2770*/  @!P0 BRA `(.L_x_44) ;  /* 0x0000009000888947 */ /* 0x002fea0003800000 */
.L_x_196:
        /* <DEDUP_REMOVED lines=9> */
.L_x_198:
        /* <DEDUP_REMOVED lines=9> */
.L_x_200:
        /* <DEDUP_REMOVED lines=9> */
.L_x_202:
        /* <DEDUP_REMOVED lines=9> */
.L_x_204:
        /* <DEDUP_REMOVED lines=9> */
.L_x_206:
[----:B------:R-:W-:-:S04]  /*2a50*/  UIADD3 UR5, UPT, UPT, UR5, 0x1, URZ ;  /* 0x0000000105057890 */ /* 0x000fc8000fffe0ff */
[----:B------:R-:W-:-:S04]  /*2a60*/  UISETP.NE.AND UP0, UPT, UR5, 0x8, UPT ;  /* 0x000000080500788c */ /* 0x000fc8000bf05270 */
[----:B------:R-:W-:Y:S02]  /*2a70*/  USEL UR4, URZ, 0x1, UP0 ;  /* 0x00000001ff047887 */ /* 0x000fe40008000000 */
[----:B------:R-:W-:-:S04]  /*2a80*/  USEL UR5, UR5, URZ, UP0 ;  /* 0x000000ff05057287 */ /* 0x000fc80008000000 */
[----:B------:R-:W-:Y:S01]  /*2a90*/  ULEA UR5, UR5, UR6, 0x3 ;  /* 0x0000000605057291 */ /* 0x000fe2000f8e18ff */
[----:B-1----:R-:W-:-:S04]  /*2aa0*/  LOP3.LUT R3, R2, UR4, RZ, 0x3c, !PT ;  /* 0x0000000402037c12 */ /* 0x002fc8000f8e3cff */
[----:B------:R-:W-:Y:S01]  /*2ab0*/  SHF.L.U32 R3, R3, 0x1f, RZ ;  /* 0x0000001f03037819 */ /* 0x000fe200000006ff */
[----:B---3--:R-:W-:-:S07]  /*2ac0*/  IMAD.U32 R0, RZ, RZ, UR5 ;  /* 0x00000005ff007e24 */ /* 0x008fce000f8e00ff */
.L_x_50:
[----:B-1----:R1:W2:Y:S02]  /*2ad0*/  SYNCS.PHASECHK.TRANS64.TRYWAIT P0, [R0+URZ], R3 ;  /* 0x00000003000075a7 */ /* 0x0022a400080011ff */
[----:B--2---:R-:W-:Y:S05]  /*2ae0*/  @!P0 NANOSLEEP.SYNCS 0x989680 ;  /* 0x009896800000895d */ /* 0x004fea0003900000 */
[----:B------:R-:W2:Y:S02]  /*2af0*/  @!P0 SYNCS.PHASECHK.TRANS64 P0, [R0+URZ], R3 ;  /* 0x00000003000085a7 */ /* 0x000ea400080010ff */
[----:B--2---:R-:W-:Y:S05]  /*2b00*/  @P0 EXIT ;  /* 0x000000000000094d */ /* 0x004fea0003800000 */
[----:B------:R-:W-:Y:S05]  /*2b10*/  BRA `(.L_x_50) ;  /* 0xfffffffc00ec7947 */ /* 0x000fea000383ffff */
.L_x_22:
[----:B------:R-:W-:-:S04]  /*2b20*/  UISETP.NE.AND UP1, UPT, UR37, URZ, UPT ;  /* 0x000000ff2500728c */ /* 0x000fc8000bf25270 */
[----:B------:R-:W-:-:S09]  /*2b30*/  UISETP.NE.OR UP1, UPT, UR10, 0x1, UP1 ;  /* 0x000000010a00788c */ /* 0x000fd20008f25670 */
[----:B------:R-:W-:Y:S05]  /*2b40*/  BRA.U UP1, `(.L_x_51) ;  /* 0x00000005014c7547 */ /* 0x000fea000b800000 */
[----:B------:R-:W-:Y:S01]  /*2b50*/  HFMA2 R11, -RZ, RZ, 0, 0 ;  /* 0x00000000ff0b7431 */ /* 0x000fe200000001ff */
[----:B------:R-:W-:Y:S01]  /*2b60*/  ISETP.GE.U32.AND P2, PT, R10, 0x2, PT ;  /* 0x000000020a00780c */ /* 0x000fe20003f46070 */
[----:B------:R-:W-:Y:S01]  /*2b70*/  IMAD.MOV.U32 R12, RZ, RZ, 0x1 ;  /* 0x00000001ff0c7424 */ /* 0x000fe200078e00ff */
[----:B------:R-:W-:Y:S01]  /*2b80*/  CS2R R8, SRZ ;  /* 0x0000000000087805 */ /* 0x000fe2000001ff00 */
[----:B------:R-:W-:Y:S01]  /*2b90*/  IMAD.MOV.U32 R3, RZ, RZ, RZ ;  /* 0x000000ffff037224 */ /* 0x000fe200078e00ff */
[----:B------:R-:W-:Y:S01]  /*2ba0*/  UMOV UR4, 0x400 ;  /* 0x0000040000047882 */ /* 0x000fe20000000000 */
[----:B------:R-:W-:Y:S01]  /*2bb0*/  UMOV UR6, URZ ;  /* 0x000000ff00067c82 */ /* 0x000fe20008000000 */
[----:B------:R-:W-:-:S12]  /*2bc0*/  ULEA UR37, UR37, UR4, 0x18 ;  /* 0x0000000425257291 */ /* 0x000fd8000f8ec0ff */
.L_x_55:
[----:B------:R-:W-:Y:S02]  /*2bd0*/  LEA R0, R3, UR37, 0x3 ;  /* 0x0000002503007c11 */ /* 0x000fe4000f8e18ff */
[----:B------:R-:W-:-:S03]  /*2be0*/  SHF.L.U32 R5, R8, 0x1f, RZ ;  /* 0x0000001f08057819 */ /* 0x000fc600000006ff */
[----:B------:R-:W-:Y:S01]  /*2bf0*/  VIADD R4, R0, 0x140 ;  /* 0x0000014000047836 */ /* 0x000fe20000000000 */
[----:B------:R-:W1:Y:S02]  /*2c00*/  SYNCS.PHASECHK.TRANS64.TRYWAIT P0, [R0+URZ+0x130], R5 ;  /* 0x00013005000075a7 */ /* 0x000e6400080011ff */
[----:B-1----:R-:W-:Y:S05]  /*2c10*/  @!P0 BRA `(.L_x_52) ;  /* 0x0000008c00f08947 */ /* 0x002fea0003800000 */
.L_x_207:
[----:B------:R-:W-:Y:S01]  /*2c20*/  ULEA UR5, UR6, UR37, 0x3 ;  /* 0x0000002506057291 */ /* 0x000fe2000f8e18ff */
[----:B------:R-:W-:Y:S01]  /*2c30*/  PRMT R4, RZ, 0x654, R4 ;  /* 0x00000654ff047816 */ /* 0x000fe20000000004 */
[----:B-1----:R-:W-:Y:S01]  /*2c40*/  @!P2 IMAD.MOV.U32 R5, RZ, RZ, 0x10 ;  /* 0x00000010ff05a424 */ /* 0x002fe200078e00ff */
[----:B------:R-:W-:Y:S01]  /*2c50*/  SHF.L.U32 R7, R12, 0x1f, RZ ;  /* 0x0000001f0c077819 */ /* 0x000fe200000006ff */
[----:B------:R-:W-:Y:S01]  /*2c60*/  UIADD3 UR4, UPT, UPT, UR5, 0xd0, URZ ;  /* 0x000000d005047890 */ /* 0x000fe2000fffe0ff */
[----:B------:R1:W-:Y:S05]  /*2c70*/  SYNCS.ARRIVE.TRANS64.RED.A1T0 RZ, [R4+URZ], RZ ;  /* 0x000000ff04ff79a7 */ /* 0x0003ea00081004ff */
[----:B------:R-:W-:Y:S01]  /*2c80*/  IMAD.U32 R13, RZ, RZ, UR4 ;  /* 0x00000004ff0d7e24 */ /* 0x000fe2000f8e00ff */
[----:B------:R-:W2:Y:S04]  /*2c90*/  SYNCS.PHASECHK.TRANS64.TRYWAIT P0, [UR5+0xe0], R7 ;  /* 0x0000e007ff0075a7 */ /* 0x000ea80008001105 */
[----:B------:R-:W-:Y:S01]  /*2ca0*/  PRMT R13, R10, 0x654, R13 ;  /* 0x000006540a0d7816 */ /* 0x000fe2000000000d */
[----:B-12---:R-:W-:Y:S06]  /*2cb0*/  @!P0 BRA `(.L_x_53) ;  /* 0x0000008c00dc8947 */ /* 0x006fec0003800000 */
.L_x_209:
[----:B------:R-:W-:Y:S01]  /*2cc0*/  ULEA UR4, UR6, UR37, 0x4 ;  /* 0x0000002506047291 */ /* 0x000fe2000f8e20ff */
[----:B------:R-:W-:Y:S01]  /*2cd0*/  SEL R2, R13, R2, !P2 ;  /* 0x000000020d027207 */ /* 0x000fe20005000000 */
[----:B------:R-:W-:Y:S01]  /*2ce0*/  UIADD3 UR5, UPT, UPT, UR5, 0xd0, URZ ;  /* 0x000000d005057890 */ /* 0x000fe2000fffe0ff */
[----:B-1----:R-:W-:Y:S01]  /*2cf0*/  LEA R0, R11, UR37, 0x3 ;  /* 0x000000250b007c11 */ /* 0x002fe2000f8e18ff */
[----:B------:R-:W-:Y:S01]  /*2d00*/  UIADD3 UR4, UPT, UPT, UR4, 0x160, URZ ;  /* 0x0000016004047890 */ /* 0x000fe2000fffe0ff */
[----:B------:R1:W-:Y:S01]  /*2d10*/  @!P2 SYNCS.ARRIVE.TRANS64.RED RZ, [R2+URZ], R5 ;  /* 0x0000000502ffa9a7 */ /* 0x0003e200080004ff */
[----:B------:R-:W-:Y:S01]  /*2d20*/  UIADD3 UR6, UPT, UPT, UR6, 0x1, URZ ;  /* 0x0000000106067890 */ /* 0x000fe2000fffe0ff */
[----:B------:R-:W-:-:S03]  /*2d30*/  VIADD R3, R3, 0x1 ;  /* 0x0000000103037836 */ /* 0x000fc60000000000 */
[----:B------:R-:W-:Y:S02]  /*2d40*/  UISETP.NE.AND UP0, UPT, UR6, 0x2, UPT ;  /* 0x000000020600788c */ /* 0x000fe4000bf05270 */
[----:B------:R-:W-:Y:S01]  /*2d50*/  ISETP.NE.AND P0, PT, R3, 0x2, PT ;  /* 0x000000020300780c */ /* 0x000fe20003f05270 */
[----:B------:R-:W-:Y:S06]  /*2d60*/  UGETNEXTWORKID.BROADCAST [UR4], [UR5] ;  /* 0x00000000040073ca */ /* 0x000fec0008000100 */
[----:B------:R-:W-:Y:S02]  /*2d70*/  USEL UR4, URZ, 0x1, UP0 ;  /* 0x00000001ff047887 */ /* 0x000fe40008000000 */
[----:B------:R-:W-:-:S04]  /*2d80*/  USEL UR6, UR6, URZ, UP0 ;  /* 0x000000ff06067287 */ /* 0x000fc80008000000 */
[----:B------:R-:W-:Y:S02]  /*2d90*/  LOP3.LUT R12, R12, UR4, RZ, 0x3c, !PT ;  /* 0x000000040c0c7c12 */ /* 0x000fe4000f8e3cff */
[----:B-1----:R-:W-:-:S04]  /*2da0*/  SHF.L.U32 R5, R9, 0x1f, RZ ;  /* 0x0000001f09057819 */ /* 0x002fc800000006ff */
[----:B------:R-:W1:Y:S02]  /*2db0*/  SYNCS.PHASECHK.TRANS64.TRYWAIT P1, [R0+URZ+0xd0], R5 ;  /* 0x0000d005000075a7 */ /* 0x000e6400080211ff */
[----:B-1----:R-:W-:Y:S05]  /*2dc0*/  @!P1 BRA `(.L_x_54) ;  /* 0x0000008c00b09947 */ /* 0x002fea0003800000 */
.L_x_210:
[----:B------:R-:W-:Y:S01]  /*2dd0*/  LEA R4, R11, UR37, 0x4 ;  /* 0x000000250b047c11 */ /* 0x000fe2000f8e20ff */
[----:B-1----:R-:W-:Y:S01]  /*2de0*/  VIADD R0, R0, 0xe0 ;  /* 0x000000e000007836 */ /* 0x002fe20000000000 */
[----:B------:R-:W-:Y:S01]  /*2df0*/  SEL R3, R3, RZ, P0 ;  /* 0x000000ff03037207 */ /* 0x000fe20000000000 */
[----:B------:R-:W-:-:S03]  /*2e00*/  VIADD R11, R11, 0x1 ;  /* 0x000000010b0b7836 */ /* 0x000fc60000000000 */
[----:B------:R-:W1:Y:S01]  /*2e10*/  LDS.128 R4, [R4+0x160] ;  /* 0x0001600004047984 */ /* 0x000e620000000c00 */
[----:B------:R-:W-:Y:S02]  /*2e20*/  PRMT R0, RZ, 0x654, R0 ;  /* 0x00000654ff007816 */ /* 0x000fe40000000000 */
[C---:B------:R-:W-:Y:S01]  /*2e30*/  ISETP.NE.AND P1, PT, R11.reuse, 0x2, PT ;  /* 0x000000020b00780c */ /* 0x040fe20003f25270 */
[----:B------:R-:W-:Y:S01]  /*2e40*/  @!PT LDS RZ, [RZ] ;  /* 0x00000000fffff984 */ /* 0x000fe20000000800 */
[----:B------:R-:W-:Y:S01]  /*2e50*/  @!PT LDS RZ, [RZ] ;  /* 0x00000000fffff984 */ /* 0x000fe20000000800 */
[----:B------:R-:W-:Y:S01]  /*2e60*/  @!PT LDS RZ, [RZ] ;  /* 0x00000000fffff984 */ /* 0x000fe20000000800 */
[----:B------:R-:W-:Y:S01]  /*2e70*/  @!PT LDS RZ, [RZ] ;  /* 0x00000000fffff984 */ /* 0x000fe20000000800 */
[----:B------:R2:W-:Y:S06]  /*2e80*/  MEMBAR.ALL.CTA ;  /* 0x0000000000007992 */ /* 0x0005ec0000008000 */
[----:B--2---:R-:W2:Y:S01]  /*2e90*/  FENCE.VIEW.ASYNC.S ;  /* 0x00000000000073c6 */ /* 0x004ea20000000000 */
[----:B------:R-:W-:Y:S01]  /*2ea0*/  SEL R11, R11, RZ, P1 ;  /* 0x000000ff0b0b7207 */ /* 0x000fe20000800000 */
[----:B--2---:R2:W-:Y:S01]  /*2eb0*/  SYNCS.ARRIVE.TRANS64.RED.A1T0 RZ, [R0+URZ], RZ ;  /* 0x000000ff00ff79a7 */ /* 0x0045e200081004ff */
[----:B-1----:R-:W-:-:S02]  /*2ec0*/  LOP3.LUT P3, RZ, R6, 0x1, RZ, 0xc0, !PT ;  /* 0x0000000106ff7812 */ /* 0x002fc4000786c0ff */
[----:B------:R-:W-:-:S04]  /*2ed0*/  SEL R5, RZ, 0x1, P0 ;  /* 0x00000001ff057807 */ /* 0x000fc80000000000 */
[----:B------:R-:W-:Y:S02]  /*2ee0*/  LOP3.LUT R8, R8, R5, RZ, 0x3c, !PT ;  /* 0x0000000508087212 */ /* 0x000fe400078e3cff */
[----:B--2---:R-:W-:-:S04]  /*2ef0*/  SEL R0, RZ, 0x1, P1 ;  /* 0x00000001ff007807 */ /* 0x004fc80000800000 */
[----:B------:R-:W-:Y:S01]  /*2f00*/  LOP3.LUT R9, R9, R0, RZ, 0x3c, !PT ;  /* 0x0000000009097212 */ /* 0x000fe200078e3cff */
[----:B------:R-:W-:Y:S06]  /*2f10*/  @P3 BRA `(.L_x_55) ;  /* 0xfffffffc002c3947 */ /* 0x000fec000383ffff */
[----:B------:R-:W-:Y:S01]  /*2f20*/  ULEA UR5, UR6, UR37, 0x3 ;  /* 0x0000002506057291 */ /* 0x000fe2000f8e18ff */
[----:B------:R-:W-:-:S08]  /*2f30*/  SHF.L.U32 R3, R12, 0x1f, RZ ;  /* 0x0000001f0c037819 */ /* 0x000fd000000006ff */
[----:B------:R-:W1:Y:S02]  /*2f40*/  SYNCS.PHASECHK.TRANS64 P0, [UR5+0xe0], R3 ;  /* 0x0000e003ff0075a7 */ /* 0x000e640008001005 */
[----:B-1----:R-:W-:Y:S05]  /*2f50*/  @P0 BRA `(.L_x_56) ;  /* 0x0000000000080947 */ /* 0x002fea0003800000 */
[----:B------:R-:W1:Y:S02]  /*2f60*/  SYNCS.PHASECHK.TRANS64.TRYWAIT P0, [UR5+0xe0], R3 ;  /* 0x0000e003ff0075a7 */ /* 0x000e640008001105 */
[----:B-1----:R-:W-:Y:S05]  /*2f70*/  @!P0 BRA `(.L_x_57) ;  /* 0x0000008c00588947 */ /* 0x002fea0003800000 */
.L_x_56:
[----:B------:R-:W-:-:S04]  /*2f80*/  UIADD3 UR4, UPT, UPT, UR6, 0x1, URZ ;  /* 0x0000000106047890 */ /* 0x000fc8000fffe0ff */
[----:B------:R-:W-:-:S04]  /*2f90*/  UISETP.NE.AND UP0, UPT, UR4, 0x2, UPT ;  /* 0x000000020400788c */ /* 0x000fc8000bf05270 */
[----:B------:R-:W-:Y:S02]  /*2fa0*/  USEL UR7, URZ, 0x1, UP0 ;  /* 0x00000001ff077887 */ /* 0x000fe40008000000 */
[----:B------:R-:W-:-:S04]  /*2fb0*/  USEL UR4, UR4, URZ, UP0 ;  /* 0x000000ff04047287 */ /* 0x000fc80008000000 */
[----:B------:R-:W-:Y:S01]  /*2fc0*/  ULEA UR4, UR4, UR37, 0x3 ;  /* 0x0000002504047291 */ /* 0x000fe2000f8e18ff */
[----:B-1----:R-:W-:-:S04]  /*2fd0*/  LOP3.LUT R3, R12, UR7, RZ, 0x3c, !PT ;  /* 0x000000070c037c12 */ /* 0x002fc8000f8e3cff */
[----:B------:R-:W-:-:S04]  /*2fe0*/  SHF.L.U32 R0, R3, 0x1f, RZ ;  /* 0x0000001f03007819 */ /* 0x000fc800000006ff */
[----:B------:R-:W1:Y:S02]  /*2ff0*/  SYNCS.PHASECHK.TRANS64 P0, [UR4+0xe0], R0 ;  /* 0x0000e000ff0075a7 */ /* 0x000e640008001004 */
[----:B-1----:R-:W-:Y:S05]  /*3000*/  @P0 EXIT ;  /* 0x000000000000094d */ /* 0x002fea0003800000 */
[----:B------:R-:W-:Y:S02]  /*3010*/  SHF.L.U32 R3, R3, 0x1f, RZ ;  /* 0x0000001f03037819 */ /* 0x000fe400000006ff */
[----:B------:R-:W-:-:S07]  /*3020*/  MOV R0, UR4 ;  /* 0x0000000400007c02 */ /* 0x000fce0008000f00 */
.L_x_58:
[----:B-1----:R1:W2:Y:S02]  /*3030*/  SYNCS.PHASECHK.TRANS64.TRYWAIT P0, [R0+URZ+0xe0], R3 ;  /* 0x0000e003000075a7 */ /* 0x0022a400080011ff */
[----:B--2---:R-:W-:Y:S05]  /*3040*/  @!P0 NANOSLEEP.SYNCS 0x989680 ;  /* 0x009896800000895d */ /* 0x004fea0003900000 */
[----:B------:R-:W2:Y:S02]  /*3050*/  @!P0 SYNCS.PHASECHK.TRANS64 P0, [R0+URZ+0xe0], R3 ;  /* 0x0000e003000085a7 */ /* 0x000ea400080010ff */
[----:B--2---:R-:W-:Y:S05]  /*3060*/  @P0 EXIT ;  /* 0x000000000000094d */ /* 0x004fea0003800000 */
[----:B------:R-:W-:Y:S05]  /*3070*/  BRA `(.L_x_58) ;  /* 0xfffffffc00ec7947 */ /* 0x000fea000383ffff */
.L_x_51:
[----:B------:R-:W-:Y:S05]  /*3080*/  BRA.U UP4, `(.L_x_59) ;  /* 0x0000001104d87547 */ /* 0x000fea000b800000 */
[----:B------:R-:W-:Y:S01]  /*3090*/  UMOV UR6, 0x40 ;  /* 0x0000004000067882 */ /* 0x000fe20000000000 */
[----:B------:R-:W-:Y:S01]  /*30a0*/  NOP ;  /* 0x0000000000007918 */ /* 0x000fe20000000000 */
[----:B------:R-:W-:Y:S01]  /*30b0*/  ULEA UR6, UR37, UR6, 0x18 ;  /* 0x0000000625067291 */ /* 0x000fe2000f8ec0ff */
[----:B------:R-:W-:Y:S02]  /*30c0*/  UMOV UR7, 0x400 ;  /* 0x0000040000077882 */ /* 0x000fe40000000000 */
[----:B------:R-:W-:-:S06]  /*30d0*/  ULEA UR37, UR37, UR7, 0x18 ;  /* 0x0000000725257291 */ /* 0x000fcc000f8ec0ff */
[----:B------:R-:W1:Y:S02]  /*30e0*/  LDS.U8 R2, [UR6+0x1c] ;  /* 0x00001c06ff027984 */ /* 0x000e640008000000 */
[----:B-1----:R-:W-:-:S13]  /*30f0*/  ISETP.NE.AND P0, PT, R2, RZ, PT ;  /* 0x000000ff0200720c */ /* 0x002fda0003f05270 */
[----:B------:R-:W-:Y:S05]  /*3100*/  @P0 BRA `(.L_x_60) ;  /* 0x0000000400080947 */ /* 0x000fea0003800000 */
[----:B------:R-:W-:Y:S02]  /*3110*/  UISETP.NE.U32.AND UP0, UPT, UR5, 0x1, UPT ;  /* 0x000000010500788c */ /* 0x000fe4000bf05070 */
[----:B------:R-:W-:-:S07]  /*3120*/  UIADD3 UR8, UPT, UPT, UR6, 0x8, URZ ;  /* 0x0000000806087890 */ /* 0x000fce000fffe0ff */
[----:B------:R-:W-:Y:S05]  /*3130*/  BRA.U !UP0, `(.L_x_61) ;  /* 0x00000001089c7547 */ /* 0x000fea000b800000 */
[----:B------:R-:W-:Y:S01]  /*3140*/  ELECT P0, URZ, PT ;  /* 0x0000000000ff782f */ /* 0x000fe20003800000 */
[----:B------:R-:W-:-:S12]  /*3150*/  BSSY B0, `(.L_x_61) ;  /* 0x0000025000007945 */ /* 0x000fd80003800000 */
[----:B------:R-:W-:Y:S05]  /*3160*/  @!P0 BRA `(.L_x_62) ;  /* 0x00000000008c8947 */ /* 0x000fea0003800000 */
[----:B------:R-:W-:-:S05]  /*3170*/  UMOV UR7, 0x10 ;  /* 0x0000001000077882 */ /* 0x000fca0000000000 */
[----:B------:R-:W-:Y:S04]  /*3180*/  DEPBAR.LE SB1, 0x36 ;  /* 0x00009d800000791a */ /* 0x000fe80000000000 */
[----:B------:R-:W1:Y:S02]  /*3190*/  UTCATOMSWS.2CTA.FIND_AND_SET.ALIGN UP1, UR7, UR7 ;  /* 0x00000007000775e3 */ /* 0x000e640008220800 */
[----:B-1----:R-:W-:Y:S01]  /*31a0*/  MOV R11, UR7 ;  /* 0x00000007000b7c02 */ /* 0x002fe20008000f00 */
[----:B------:R-:W-:Y:S06]  /*31b0*/  BRA.U UP1, `(.L_x_63) ;  /* 0x0000000101187547 */ /* 0x000fec000b800000 */
.L_x_64:
[----:B------:R-:W-:Y:S05]  /*31c0*/  NANOSLEEP 0x64 ;  /* 0x000000640000795d */ /* 0x000fea0003800000 */
[----:B------:R-:W-:-:S05]  /*31d0*/  UMOV UR7, 0x10 ;  /* 0x0000001000077882 */ /* 0x000fca0000000000 */
[----:B------:R-:W-:Y:S04]  /*31e0*/  DEPBAR.LE SB1, 0x36 ;  /* 0x00009d800000791a */ /* 0x000fe80000000000 */
[----:B------:R-:W1:Y:S02]  /*31f0*/  UTCATOMSWS.2CTA.FIND_AND_SET.ALIGN UP1, UR7, UR7 ;  /* 0x00000007000775e3 */ /* 0x000e640008220800 */
[----:B-1----:R-:W-:Y:S01]  /*3200*/  MOV R11, UR7 ;  /* 0x00000007000b7c02 */ /* 0x002fe20008000f00 */
[----:B------:R-:W-:Y:S05]  /*3210*/  BRA.U !UP1, `(.L_x_64) ;  /* 0xfffffffd09e87547 */ /* 0x000fea000b83ffff */
.L_x_63:
[----:B------:R-:W1:Y:S01]  /*3220*/  LDS R5, [UR6+0x10] ;  /* 0x00001006ff057984 */ /* 0x000e620008000800 */
[----:B------:R-:W-:Y:S01]  /*3230*/  IMAD.U32 R3, RZ, RZ, UR37 ;  /* 0x00000025ff037e24 */ /* 0x000fe2000f8e00ff */
[----:B------:R-:W-:-:S03]  /*3240*/  MOV R2, UR4 ;  /* 0x0000000400027c02 */ /* 0x000fc60008000f00 */
[----:B------:R-:W-:Y:S01]  /*3250*/  VIADD R3, R3, 0x180 ;  /* 0x0000018003037836 */ /* 0x000fe20000000000 */
[----:B-1----:R-:W-:-:S04]  /*3260*/  SHF.L.U32 R5, R5, 0x1f, RZ ;  /* 0x0000001f05057819 */ /* 0x002fc800000006ff */
[----:B------:R-:W1:Y:S02]  /*3270*/  SYNCS.PHASECHK.TRANS64.TRYWAIT P0, [UR6+0x8], R5 ;  /* 0x00000805ff0075a7 */ /* 0x000e640008001106 */
[----:B-1----:R-:W-:Y:S05]  /*3280*/  @P0 BRA `(.L_x_65) ;  /* 0x0000000000080947 */ /* 0x002fea0003800000 */
[----:B------:R-:W1:Y:S02]  /*3290*/  SYNCS.PHASECHK.TRANS64.TRYWAIT P0, [UR6+0x8], R5 ;  /* 0x00000805ff0075a7 */ /* 0x000e640008001106 */
[----:B-1----:R-:W-:Y:S05]  /*32a0*/  @!P0 BRA `(.L_x_66) ;  /* 0x0000008800a48947 */ /* 0x002fea0003800000 */
.L_x_65:
[----:B-1----:R-:W-:Y:S01]  /*32b0*/  HFMA2 R4, -RZ, RZ, 0, 5.9604644775390625e-08 ;  /* 0x00000001ff047431 */ /* 0x002fe200000001ff */
[----:B------:R-:W-:Y:S01]  /*32c0*/  UPRMT UR7, UR4, 0x654, UR8 ;  /* 0x0000065404077896 */ /* 0x000fe20008000008 */
[----:B------:R-:W-:Y:S01]  /*32d0*/  IMAD.MOV.U32 R6, RZ, RZ, 0xffff ;  /* 0x0000ffffff067424 */ /* 0x000fe200078e00ff */
[----:B------:R-:W-:Y:S01]  /*32e0*/  PRMT R2, R2, 0x654, R3 ;  /* 0x0000065402027816 */ /* 0x000fe20000000003 */
[----:B------:R-:W-:Y:S02]  /*32f0*/  IMAD.MOV.U32 R5, RZ, RZ, 0x4 ;  /* 0x00000004ff057424 */ /* 0x000fe400078e00ff */
[----:B------:R-:W-:Y:S01]  /*3300*/  IMAD.SHL.U32 R9, R11, 0x20, RZ ;  /* 0x000000200b097824 */ /* 0x000fe200078e00ff */
[----:B------:R-:W-:Y:S02]  /*3310*/  MOV R3, UR7 ;  /* 0x0000000700037c02 */ /* 0x000fe40008000f00 */
[-C--:B------:R-:W-:Y:S01]  /*3320*/  SHF.L.U32 R7, R6, R11.reuse, RZ ;  /* 0x0000000b06077219 */ /* 0x080fe200000006ff */
[----:B------:R1:W-:Y:S01]  /*3330*/  SYNCS.ARRIVE.TRANS64.RED RZ, [UR7], R5 ;  /* 0x00000005ffff79a7 */ /* 0x0003e20008000407 */
[----:B------:R-:W-:Y:S01]  /*3340*/  SHF.L.U32 R6, R4, R11, RZ ;  /* 0x0000000b04067219 */ /* 0x000fe200000006ff */
[----:B------:R1:W-:Y:S04]  /*3350*/  STS [UR37+0x180], R9 ;  /* 0x00018009ff007988 */ /* 0x0003e80008000825 */
[----:B------:R1:W-:Y:S04]  /*3360*/  STAS [R2.64], R11 ;  /* 0x0000000b02007dbd */ /* 0x0003e8000c0008ff */
[----:B------:R1:W-:Y:S04]  /*3370*/  ATOMS.OR RZ, [UR6+0x14], R7 ;  /* 0x00001407ffff798c */ /* 0x0003e8000b000006 */
[----:B------:R1:W-:Y:S04]  /*3380*/  ATOMS.OR RZ, [UR6+0x18], R6 ;  /* 0x00001806ffff798c */ /* 0x0003e8000b000006 */
[----:B------:R1:W-:Y:S02]  /*3390*/  ATOMS.XOR RZ, [UR6+0x10], R4 ;  /* 0x00001004ffff798c */ /* 0x0003e4000b800006 */
.L_x_62:
[----:B------:R-:W-:Y:S05]  /*33a0*/  BSYNC B0 ;  /* 0x0000000000007941 */ /* 0x000fea0003800000 */
.L_x_61:
[----:B------:R-:W-:Y:S05]  /*33b0*/  BRA.U UP0, `(.L_x_67) ;  /* 0x00000001006c7547 */ /* 0x000fea000b800000 */
[----:B------:R-:W-:-:S03]  /*33c0*/  UMOV UR7, 0xffffffff ;  /* 0xffffffff00077882 */ /* 0x000fc60000000000 */
[----:B------:R-:W-:Y:S05]  /*33d0*/  BRA.DIV UR7, `(.L_x_68) ;  /* 0x0000008a07707947 */ /* 0x000fea000b800000 */
[----:B------:R-:W-:-:S13]  /*33e0*/  ELECT P6, URZ, PT ;  /* 0x0000000000ff782f */ /* 0x000fda00038c0000 */
.L_x_214:
[----:B------:R-:W-:Y:S05]  /*33f0*/  @!P6 BRA `(.L_x_67) ;  /* 0x00000000005ce947 */ /* 0x000fea0003800000 */
[----:B-1----:R-:W1:Y:S02]  /*3400*/  LDS R3, [UR6+0x10] ;  /* 0x00001006ff037984 */ /* 0x002e640008000800 */
[----:B-1----:R-:W-:-:S04]  /*3410*/  SHF.L.U32 R3, R3, 0x1f, RZ ;  /* 0x0000001f03037819 */ /* 0x002fc800000006ff */
[----:B------:R-:W1:Y:S02]  /*3420*/  SYNCS.PHASECHK.TRANS64.TRYWAIT P0, [UR6+0x8], R3 ;  /* 0x00000803ff0075a7 */ /* 0x000e640008001106 */
[----:B-1----:R-:W-:Y:S05]  /*3430*/  @P0 BRA `(.L_x_69) ;  /* 0x0000000000080947 */ /* 0x002fea0003800000 */
[----:B------:R-:W1:Y:S02]  /*3440*/  SYNCS.PHASECHK.TRANS64.TRYWAIT P0, [UR6+0x8], R3 ;  /* 0x00000803ff0075a7 */ /* 0x000e640008001106 */
[----:B-1----:R-:W-:Y:S05]  /*3450*/  @!P0 BRA `(.L_x_70) ;  /* 0x0000008800708947 */ /* 0x002fea0003800000 */
.L_x_69:
[----:B------:R-:W2:Y:S01]  /*3460*/  LDS R5, [UR37+0x180] ;  /* 0x00018025ff057984 */ /* 0x000ea20008000800 */
[----:B-1----:R-:W-:Y:S02]  /*3470*/  HFMA2 R2, -RZ, RZ, 0, 5.9604644775390625e-08 ;  /* 0x00000001ff027431 */ /* 0x002fe400000001ff */
[----:B------:R-:W-:Y:S01]  /*3480*/  IMAD.MOV.U32 R3, RZ, RZ, 0xffff ;  /* 0x0000ffffff037424 */ /* 0x000fe200078e00ff */
[----:B------:R-:W-:Y:S01]  /*3490*/  UPRMT UR7, UR4, 0x654, UR8 ;  /* 0x0000065404077896 */ /* 0x000fe20008000008 */
[----:B--2---:R-:W-:-:S03]  /*34a0*/  IMAD.SHL.U32 R4, R5, 0x20, RZ ;  /* 0x0000002005047824 */ /* 0x004fc600078e00ff */
[-C--:B------:R-:W-:Y:S02]  /*34b0*/  SHF.L.U32 R3, R3, R5.reuse, RZ ;  /* 0x0000000503037219 */ /* 0x080fe400000006ff */
[----:B------:R-:W-:Y:S01]  /*34c0*/  SHF.L.U32 R5, R2, R5, RZ ;  /* 0x0000000502057219 */ /* 0x000fe200000006ff */
[----:B------:R2:W-:Y:S04]  /*34d0*/  STS [UR37+0x180], R4 ;  /* 0x00018004ff007988 */ /* 0x0005e80008000825 */
[----:B------:R2:W-:Y:S04]  /*34e0*/  ATOMS.OR RZ, [UR6+0x14], R3 ;  /* 0x00001403ffff798c */ /* 0x0005e8000b000006 */
[----:B------:R2:W-:Y:S01]  /*34f0*/  ATOMS.OR RZ, [UR6+0x18], R5 ;  /* 0x00001805ffff798c */ /* 0x0005e2000b000006 */
[----:B------:R-:W-:Y:S03]  /*3500*/  SYNCS.ARRIVE.TRANS64.RED.A1T0 RZ, [UR7], RZ ;  /* 0x000000ffffff79a7 */ /* 0x000fe60008100407 */
[----:B------:R2:W-:Y:S01]  /*3510*/  ATOMS.XOR RZ, [UR6+0x10], R2 ;  /* 0x00001002ffff798c */ /* 0x0005e2000b800006 */
[----:B------:R-:W-:Y:S05]  /*3520*/  BRA `(.L_x_67) ;  /* 0x0000000000107947 */ /* 0x000fea0003800000 */
.L_x_60:
[----:B------:R-:W-:-:S05]  /*3530*/  MOV R2, 0xffffffff ;  /* 0xffffffff00027802 */ /* 0x000fca0000000f00 */
[----:B------:R1:W-:Y:S02]  /*3540*/  STS [UR37+0x180], R2 ;  /* 0x00018002ff007988 */ /* 0x0003e40008000825 */
[----:B-1----:R-:W-:Y:S02]  /*3550*/  MOV R2, 0x3570 ;  /* 0x0000357000027802 */ /* 0x002fe40000000f00 */
[----:B-----5:R-:W-:Y:S05]  /*3560*/  CALL.REL.NOINC `($__internal_1_$__cuda_sm10x_tcgen05_guardrail_trap_phase_invalid_during_alloc) ;  /* 0x0000009000f47944 */ /* 0x020fea0003c00000 */
.L_x_67:
[----:B------:R-:W-:Y:S05]  /*3570*/  WARPSYNC.ALL ;  /* 0x0000000000007948 */ /* 0x000fea0003800000 */
[----:B------:R-:W3:Y:S01]  /*3580*/  S2UR UR7, SR_CgaCtaId ;  /* 0x00000000000779c3 */ /* 0x000ee20000008800 */
[----:B------:R-:W-:Y:S01]  /*3590*/  UMOV UR6, 0x400 ;  /* 0x0000040000067882 */ /* 0x000fe20000000000 */
[----:B------:R-:W-:-:S06]  /*35a0*/  NOP ;  /* 0x0000000000007918 */ /* 0x000fcc0000000000 */
[----:B------:R-:W-:Y:S06]  /*35b0*/  BAR.ARV 0x6, 0xa0 ;  /* 0x0182800000007b1d */ /* 0x000fec0000002000 */
[----:B------:R-:W4:Y:S01]  /*35c0*/  LDCU UR8, c[0x0][0x38c] ;  /* 0x00007180ff0877ac */ /* 0x000f220008000800 */
[----:B------:R-:W-:Y:S01]  /*35d0*/  LOP3.LUT R0, R0, 0xffff, RZ, 0xc0, !PT ;  /* 0x0000ffff00007812 */ /* 0x000fe200078ec0ff */
[----:B-1----:R-:W-:Y:S01]  /*35e0*/  IMAD.MOV.U32 R9, RZ, RZ, 0x1 ;  /* 0x00000001ff097424 */ /* 0x002fe200078e00ff */
[----:B------:R-:W-:Y:S01]  /*35f0*/  LOP3.LUT R8, R8, 0xffff, RZ, 0xc0, !PT ;  /* 0x0000ffff08087812 */ /* 0x000fe200078ec0ff */
[----:B------:R-:W-:Y:S01]  /*3600*/  UMOV UR19, URZ ;  /* 0x000000ff00137c82 */ /* 0x000fe20008000000 */
[----:B------:R-:W-:Y:S01]  /*3610*/  R2UR UR11, R0 ;  /* 0x00000000000b72ca */ /* 0x000fe200000e0000 */
[----:B------:R-:W-:Y:S01]  /*3620*/  UMOV UR18, URZ ;  /* 0x000000ff00127c82 */ /* 0x000fe20008000000 */
[----:B------:R-:W-:Y:S01]  /*3630*/  R2UR UR12, R8 ;  /* 0x00000000080c72ca */ /* 0x000fe200000e0000 */
[----:B------:R-:W-:Y:S01]  /*3640*/  IMAD.MOV.U32 R8, RZ, RZ, RZ ;  /* 0x000000ffff087224 */ /* 0x000fe200078e00ff */
[----:B------:R-:W-:Y:S01]  /*3650*/  UMOV UR17, URZ ;  /* 0x000000ff00117c82 */ /* 0x000fe20008000000 */
[----:B---3--:R-:W-:-:S02]  /*3660*/  ULEA UR7, UR7, UR6, 0x18 ;  /* 0x0000000607077291 */ /* 0x008fc4000f8ec0ff */
[----:B------:R-:W-:Y:S02]  /*3670*/  UISETP.NE.AND UP2, UPT, UR5, URZ, UPT ;  /* 0x000000ff0500728c */ /* 0x000fe4000bf45270 */
[----:B------:R-:W-:Y:S02]  /*3680*/  UIADD3 UR13, UPT, UPT, UR7, 0x8400, URZ ;  /* 0x00008400070d7890 */ /* 0x000fe4000fffe0ff */
[----:B------:R-:W-:Y:S02]  /*3690*/  UIADD3 UR14, UPT, UPT, UR7, 0x28400, URZ ;  /* 0x00028400070e7890 */ /* 0x000fe4000fffe0ff */
[----:B----4-:R-:W-:Y:S01]  /*36a0*/  UIADD3 UR8, UPT, UPT, UR8, 0x1f, URZ ;  /* 0x0000001f08087890 */ /* 0x010fe2000fffe0ff */
[----:B--2---:R-:W1:Y:S01]  /*36b0*/  LDS R2, [UR7+0x180] ;  /* 0x00018007ff027984 */ /* 0x004e620008000800 */
[----:B------:R-:W-:Y:S02]  /*36c0*/  USHF.R.U32.HI UR13, URZ, 0x4, UR13 ;  /* 0x00000004ff0d7899 */ /* 0x000fe4000801160d */
[----:B------:R-:W-:-:S02]  /*36d0*/  USHF.R.S32.HI UR6, URZ, 0x1f, UR8 ;  /* 0x0000001fff067899 */ /* 0x000fc40008011408 */
[----:B------:R-:W-:Y:S02]  /*36e0*/  USHF.R.U32.HI UR14, URZ, 0x4, UR14 ;  /* 0x00000004ff0e7899 */ /* 0x000fe4000801160e */
[----:B------:R-:W-:Y:S02]  /*36f0*/  ULEA.HI UR6, UR6, UR8, URZ, 0x5 ;  /* 0x0000000806067291 */ /* 0x000fe4000f8f28ff */
[----:B------:R-:W-:Y:S02]  /*3700*/  ULOP3.LUT UR13, UR13, 0x3fff, URZ, 0xc0, !UPT ;  /* 0x00003fff0d0d7892 */ /* 0x000fe4000f8ec0ff */
[----:B------:R-:W-:Y:S02]  /*3710*/  USHF.R.S32.HI UR6, URZ, 0x5, UR6 ;  /* 0x00000005ff067899 */ /* 0x000fe40008011406 */
[----:B------:R-:W-:Y:S02]  /*3720*/  ULOP3.LUT UR14, UR14, 0x3fff, URZ, 0xc0, !UPT ;  /* 0x00003fff0e0e7892 */ /* 0x000fe4000f8ec0ff */
[----:B------:R-:W-:Y:S01]  /*3730*/  UISETP.LT.AND UP0, UPT, UR6, 0x1, UPT ;  /* 0x000000010600788c */ /* 0x000fe2000bf01270 */
[----:B------:R-:W-:Y:S01]  /*3740*/  UMOV UR28, 0x0 ;  /* 0x00000000001c7882 */ /* 0x000fe20000000000 */
[----:B------:R-:W-:Y:S01]  /*3750*/  UMOV UR29, 0x10200910 ;  /* 0x10200910001d7882 */ /* 0x000fe20000000000 */
[----:B------:R-:W-:-:S02]  /*3760*/  ULOP3.LUT UR13, UR13, 0x10000, URZ, 0xfc, !UPT ;  /* 0x000100000d0d7892 */ /* 0x000fc4000f8efcff */
[----:B------:R-:W-:Y:S02]  /*3770*/  ULOP3.LUT UR14, UR14, 0x10000, URZ, 0xfc, !UPT ;  /* 0x000100000e0e7892 */ /* 0x000fe4000f8efcff */
[----:B------:R-:W-:Y:S01]  /*3780*/  USEL UR20, UR6, 0x1, !UP0 ;  /* 0x0000000106147887 */ /* 0x000fe2000c000000 */
[----:B------:R-:W-:Y:S01]  /*3790*/  UMOV UR26, 0x0 ;  /* 0x00000000001a7882 */ /* 0x000fe20000000000 */
[----:B------:R-:W-:Y:S01]  /*37a0*/  UMOV UR27, 0x10200910 ;  /* 0x10200910001b7882 */ /* 0x000fe20000000000 */
[----:B------:R-:W-:Y:S01]  /*37b0*/  UMOV UR24, 0x0 ;  /* 0x0000000000187882 */ /* 0x000fe20000000000 */
[----:B------:R-:W-:Y:S01]  /*37c0*/  UMOV UR25, 0x10200910 ;  /* 0x1020091000197882 */ /* 0x000fe20000000000 */
[----:B------:R-:W-:Y:S01]  /*37d0*/  UMOV UR22, 0x0 ;  /* 0x0000000000167882 */ /* 0x000fe20000000000 */
[----:B------:R-:W-:Y:S01]  /*37e0*/  UMOV UR23, 0x10200910 ;  /* 0x1020091000177882 */ /* 0x000fe20000000000 */
[----:B-1----:R-:W-:Y:S02]  /*37f0*/  R2UR UR21, R2 ;  /* 0x00000000021572ca */ /* 0x002fe400000e0000 */
[----:B------:R-:W-:-:S13]  /*3800*/  CS2R R2, SRZ ;  /* 0x0000000000027805 */ /* 0x000fda000001ff00 */
.L_x_78:
[C---:B------:R-:W-:Y:S02]  /*3810*/  LEA R0, R8.reuse, UR7, 0x3 ;  /* 0x0000000708007c11 */ /* 0x040fe4000f8e18ff */
[----:B------:R-:W-:Y:S02]  /*3820*/  SHF.L.U32 R5, R3, 0x1f, RZ ;  /* 0x0000001f03057819 */ /* 0x000fe400000006ff */
[----:B------:R-:W-:Y:S02]  /*3830*/  LEA R4, R8, UR7, 0x4 ;  /* 0x0000000708047c11 */ /* 0x000fe4000f8e20ff */
[----:B------:R-:W1:Y:S02]  /*3840*/  SYNCS.PHASECHK.TRANS64.TRYWAIT P0, [R0+URZ+0xd0], R5 ;  /* 0x0000d005000075a7 */ /* 0x000e6400080011ff */
[----:B-1-34-:R-:W-:Y:S05]  /*3850*/  @!P0 BRA `(.L_x_71) ;  /* 0x0000008400888947 */ /* 0x01afea0003800000 */
.L_x_215:
[----:B-1----:R-:W1:Y:S01]  /*3860*/  LDS.128 R4, [R4+0x160] ;  /* 0x0001600004047984 */ /* 0x002e620000000c00 */
[----:B------:R-:W-:Y:S02]  /*3870*/  VIADD R0, R0, 0xe0 ;  /* 0x000000e000007836 */ /* 0x000fe40000000000 */
[----:B------:R-:W-:Y:S01]  /*3880*/  VIADD R8, R8, 0x1 ;  /* 0x0000000108087836 */ /* 0x000fe20000000000 */
[----:B------:R-:W-:Y:S01]  /*3890*/  @!PT LDS RZ, [RZ] ;  /* 0x00000000fffff984 */ /* 0x000fe20000000800 */
[----:B------:R-:W-:Y:S01]  /*38a0*/  @!PT LDS RZ, [RZ] ;  /* 0x00000000fffff984 */ /* 0x000fe20000000800 */
[----:B------:R-:W-:Y:S01]  /*38b0*/  @!PT LDS RZ, [RZ] ;  /* 0x00000000fffff984 */ /* 0x000fe20000000800 */
[----:B------:R-:W-:Y:S01]  /*38c0*/  @!PT LDS RZ, [RZ] ;  /* 0x00000000fffff984 */ /* 0x000fe20000000800 */
[----:B------:R2:W-:Y:S06]  /*38d0*/  MEMBAR.ALL.CTA ;  /* 0x0000000000007992 */ /* 0x0005ec0000008000 */
[----:B--2---:R-:W2:Y:S01]  /*38e0*/  FENCE.VIEW.ASYNC.S ;  /* 0x00000000000073c6 */ /* 0x004ea20000000000 */
[----:B------:R-:W-:-:S04]  /*38f0*/  PRMT R0, RZ, 0x654, R0 ;  /* 0x00000654ff007816 */ /* 0x000fc80000000000 */
[----:B--2---:R2:W-:Y:S01]  /*3900*/  SYNCS.ARRIVE.TRANS64.RED.A1T0 RZ, [R0+URZ], RZ ;  /* 0x000000ff00ff79a7 */ /* 0x0045e200081004ff */
[----:B-1----:R-:W-:Y:S01]  /*3910*/  LOP3.LUT P1, RZ, R6, 0x1, RZ, 0xc0, !PT ;  /* 0x0000000106ff7812 */ /* 0x002fe2000782c0ff */
[----:B--2---:R-:W-:-:S12]  /*3920*/  BRA.U UP2, `(.L_x_72) ;  /* 0x0000000502087547 */ /* 0x004fd8000b800000 */
[----:B------:R-:W1:Y:S01]  /*3930*/  LDCU UR8, c[0x0][0x38c] ;  /* 0x00007180ff0877ac */ /* 0x000e620008000800 */
[----:B------:R-:W-:Y:S02]  /*3940*/  PLOP3.LUT P2, PT, PT, PT, PT, 0x80, 0x8 ;  /* 0x000000000008781c */ /* 0x000fe40003f4f070 */
[----:B------:R-:W-:Y:S01]  /*3950*/  SHF.L.U32 R5, R9, 0x1f, RZ ;  /* 0x0000001f09057819 */ /* 0x000fe200000006ff */
[----:B------:R-:W-:Y:S02]  /*3960*/  ULEA UR9, UR19, UR7, 0x3 ;  /* 0x0000000713097291 */ /* 0x000fe4000f8e18ff */
[----:B------:R-:W-:Y:S02]  /*3970*/  ULEA UR10, UR19, UR21, 0x7 ;  /* 0x00000015130a7291 */ /* 0x000fe4000f8e38ff */
[----:B-1----:R-:W-:-:S06]  /*3980*/  UISETP.GE.AND UP0, UPT, UR8, 0x1, UPT ;  /* 0x000000010800788c */ /* 0x002fcc000bf06270 */
[----:B------:R-:W-:-:S05]  /*3990*/  PLOP3.LUT P0, PT, PT, PT, UP0, 0x80, 0x8 ;  /* 0x000000000008781c */ /* 0x000fca0003f0f008 */
[----:B------:R-:W-:-:S08]  /*39a0*/  @UP0 ULEA UR8, UR18, UR7, 0x3 ;  /* 0x0000000712080291 */ /* 0x000fd0000f8e18ff */
[----:B------:R-:W-:-:S04]  /*39b0*/  @P0 SHF.L.U32 R0, R2, 0x1f, RZ ;  /* 0x0000001f02000819 */ /* 0x000fc800000006ff */
[----:B------:R1:W2:Y:S01]  /*39c0*/  @P0 SYNCS.PHASECHK.TRANS64.TRYWAIT P2, [UR8], R0 ;  /* 0x00000000ff0005a7 */ /* 0x0002a20008041108 */
[----:B------:R-:W3:Y:S02]  /*39d0*/  SYNCS.PHASECHK.TRANS64.TRYWAIT P0, [UR9+0x110], R5 ;  /* 0x00011005ff0075a7 */ /* 0x000ee40008001109 */
[----:B-123--:R-:W-:Y:S05]  /*39e0*/  @!P0 BRA `(.L_x_73) ;  /* 0x0000008400388947 */ /* 0x00efea0003800000 */
.L_x_217:
[----:B------:R-:W-:Y:S01]  /*39f0*/  UMOV UR16, UR17 ;  /* 0x0000001100107c82 */ /* 0x000fe20008000000 */
[----:B------:R-:W-:Y:S05]  /*3a00*/  BRA.U !UP0, `(.L_x_74) ;  /* 0x0000000108c07547 */ /* 0x000fea000b800000 */
[----:B------:R-:W-:Y:S02]  /*3a10*/  UIADD3 UR16, UPT, UPT, UR20, UR17, URZ ;  /* 0x0000001114107290 */ /* 0x000fe4000fffe0ff */
[----:B------:R-:W-:Y:S01]  /*3a20*/  UPLOP3.LUT UP3, UPT, UPT, UPT, UPT, 0x40, 0x4 ;  /* 0x000000000004789c */ /* 0x000fe20003f6e870 */
[----:B------:R-:W-:Y:S01]  /*3a30*/  UMOV UR15, UR6 ;  /* 0x00000006000f7c82 */ /* 0x000fe20008000000 */
[----:B------:R-:W-:-:S09]  /*3a40*/  UMOV UR46, UR18 ;  /* 0x00000012002e7c82 */ /* 0x000fd20008000000 */
.L_x_77:
[----:B--2---:R-:W-:Y:S01]  /*3a50*/  ULEA UR8, UR46, UR7, 0x3 ;  /* 0x000000072e087291 */ /* 0x004fe2000f8e18ff */
[----:B---3--:R-:W-:Y:S11]  /*3a60*/  @P2 BRA `(.L_x_75) ;  /* 0x00000000000c2947 */ /* 0x008ff60003800000 */
[----:B-1----:R-:W-:Y:S04]  /*3a70*/  SHF.L.U32 R5, R2, 0x1f, RZ ;  /* 0x0000001f02057819 */ /* 0x002fe800000006ff */
[----:B------:R-:W1:Y:S02]  /*3a80*/  SYNCS.PHASECHK.TRANS64.TRYWAIT P0, [UR8], R5 ;  /* 0x00000005ff0075a7 */ /* 0x000e640008001108 */
[----:B-1----:R-:W-:Y:S05]  /*3a90*/  @!P0 BRA `(.L_x_76) ;  /* 0x0000008400248947 */ /* 0x002fea0003800000 */
.L_x_75:
[----:B------:R-:W-:Y:S01]  /*3aa0*/  UISETP.NE.AND UP0, UPT, UR15, 0x1, UPT ;  /* 0x000000010f00788c */ /* 0x000fe2000bf05270 */
[----:B------:R-:W-:Y:S01]  /*3ab0*/  PLOP3.LUT P2, PT, PT, PT, PT, 0x80, 0x8 ;  /* 0x000000000008781c */ /* 0x000fe20003f4f070 */
[----:B------:R-:W-:Y:S02]  /*3ac0*/  UIADD3 UR18, UPT, UPT, UR46, 0x1, URZ ;  /* 0x000000012e127890 */ /* 0x000fe4000fffe0ff */
[----:B------:R-:W-:Y:S02]  /*3ad0*/  ULEA UR32, UR46, UR14, 0x9 ;  /* 0x0000000e2e207291 */ /* 0x000fe4000f8e48ff */
[----:B------:R-:W-:Y:S01]  /*3ae0*/  UISETP.NE.AND UP1, UPT, UR18, 0x8, UPT ;  /* 0x000000081200788c */ /* 0x000fe2000bf25270 */
[----:B------:R-:W-:Y:S01]  /*3af0*/  PLOP3.LUT P0, PT, PT, PT, UP0, 0x80, 0x8 ;  /* 0x000000000008781c */ /* 0x000fe20003f0f008 */
[----:B------:R-:W-:Y:S02]  /*3b00*/  UIADD3 UR44, UPT, UPT, UR32, 0x2, URZ ;  /* 0x00000002202c7890 */ /* 0x000fe4000fffe0ff */
[----:B------:R-:W-:Y:S02]  /*3b10*/  USEL UR31, URZ, 0x1, UP1 ;  /* 0x00000001ff1f7887 */ /* 0x000fe40008800000 */
[----:B------:R-:W-:Y:S02]  /*3b20*/  USEL UR18, UR18, URZ, UP1 ;  /* 0x000000ff12127287 */ /* 0x000fe40008800000 */
[----:B------:R-:W-:Y:S02]  /*3b30*/  UIADD3 UR40, UPT, UPT, UR32, 0x4, URZ ;  /* 0x0000000420287890 */ /* 0x000fe4000fffe0ff */
[----:B------:R-:W-:Y:S01]  /*3b40*/  @UP0 ULEA UR30, UR18, UR7, 0x3 ;  /* 0x00000007121e0291 */ /* 0x000fe2000f8e18ff */
[----:B------:R-:W-:Y:S01]  /*3b50*/  LOP3.LUT R2, R2, UR31, RZ, 0x3c, !PT ;  /* 0x0000001f02027c12 */ /* 0x000fe2000f8e3cff */
[----:B------:R-:W-:Y:S02]  /*3b60*/  UIADD3 UR36, UPT, UPT, UR32, 0x6, URZ ;  /* 0x0000000620247890 */ /* 0x000fe4000fffe0ff */
[----:B------:R-:W-:Y:S01]  /*3b70*/  UIADD3 UR8, UPT, UPT, UR8, 0x40, URZ ;  /* 0x0000004008087890 */ /* 0x000fe2000fffe0ff */
[----:B-1----:R-:W-:Y:S01]  /*3b80*/  @P0 SHF.L.U32 R0, R2, 0x1f, RZ ;  /* 0x0000001f02000819 */ /* 0x002fe200000006ff */
[----:B------:R-:W-:Y:S02]  /*3b90*/  UIADD3 UR17, UPT, UPT, UR17, 0x1, URZ ;  /* 0x0000000111117890 */ /* 0x000fe4000fffe0ff */
[----:B------:R-:W-:Y:S01]  /*3ba0*/  UIADD3 UR15, UPT, UPT, UR15, -0x1, URZ ;  /* 0xffffffff0f0f7890 */ /* 0x000fe2000fffe0ff */
[----:B------:R2:W3:Y:S01]  /*3bb0*/  @P0 SYNCS.PHASECHK.TRANS64.TRYWAIT P2, [UR30], R0 ;  /* 0x00000000ff0005a7 */ /* 0x0004e2000804111e */
[----:B------:R-:W-:Y:S02]  /*3bc0*/  ULEA UR30, UR46, UR13, 0xa ;  /* 0x0000000d2e1e7291 */ /* 0x000fe4000f8e50ff */
[----:B------:R-:W-:Y:S02]  /*3bd0*/  UISETP.NE.AND UP0, UPT, UR17, UR16, UPT ;  /* 0x000000101100728c */ /* 0x000fe4000bf05270 */
[----:B------:R-:W-:Y:S02]  /*3be0*/  UIADD3 UR42, UPT, UPT, UR30, 0x2, URZ ;  /* 0x000000021e2a7890 */ /* 0x000fe4000fffe0ff */
[----:B------:R-:W-:Y:S02]  /*3bf0*/  UIADD3 UR38, UPT, UPT, UR30, 0x4, URZ ;  /* 0x000000041e267890 */ /* 0x000fe4000fffe0ff */
[----:B------:R-:W-:Y:S01]  /*3c00*/  UIADD3 UR34, UPT, UPT, UR30, 0x6, URZ ;  /* 0x000000061e227890 */ /* 0x000fe2000fffe0ff */
[----:B------:R-:W-:Y:S01]  /*3c10*/  UMOV UR33, 0x40004040 ;  /* 0x4000404000217882 */ /* 0x000fe20000000000 */
[----:B------:R-:W-:Y:S01]  /*3c20*/  UMOV UR31, 0x40004040 ;  /* 0x40004040001f7882 */ /* 0x000fe20000000000 */
[----:B------:R-:W-:Y:S01]  /*3c30*/  UMOV UR45, 0x40004040 ;  /* 0x40004040002d7882 */ /* 0x000fe20000000000 */
[----:B------:R2:W-:Y:S01]  /*3c40*/  UTCHMMA.2CTA gdesc[UR30], gdesc[UR32], tmem[UR10], tmem[UR28], idesc[UR29], UP3 ;  /* 0x00ff1c201e0075ea */ /* 0x0005e20009a0000a */
[----:B------:R-:W-:Y:S01]  /*3c50*/  UPLOP3.LUT UP3, UPT, UPT, UPT, UPT, 0x80, 0x8 ;  /* 0x000000000008789c */ /* 0x000fe20003f6f070 */
[----:B------:R-:W-:Y:S01]  /*3c60*/  UMOV UR43, 0x40004040 ;  /* 0x40004040002b7882 */ /* 0x000fe20000000000 */
[----:B------:R-:W-:Y:S01]  /*3c70*/  UMOV UR41, 0x40004040 ;  /* 0x4000404000297882 */ /* 0x000fe20000000000 */
[----:B------:R2:W-:Y:S01]  /*3c80*/  UTCHMMA.2CTA gdesc[UR42], gdesc[UR44], tmem[UR10], tmem[UR26], idesc[UR27], UPT ;  /* 0x00ff1a2c2a0075ea */ /* 0x0005e2000ba0000a */
[----:B------:R-:W-:Y:S01]  /*3c90*/  UMOV UR39, 0x40004040 ;  /* 0x4000404000277882 */ /* 0x000fe20000000000 */
[----:B------:R-:W-:Y:S01]  /*3ca0*/  UMOV UR37, 0x40004040 ;  /* 0x4000404000257882 */ /* 0x000fe20000000000 */
[----:B------:R-:W-:Y:S01]  /*3cb0*/  UMOV UR35, 0x40004040 ;  /* 0x4000404000237882 */ /* 0x000fe20000000000 */
[----:B------:R2:W-:Y:S01]  /*3cc0*/  UTCHMMA.2CTA gdesc[UR38], gdesc[UR40], tmem[UR10], tmem[UR24], idesc[UR25], UPT ;  /* 0x00ff1828260075ea */ /* 0x0005e2000ba0000a */
[----:B------:R2:W-:Y:S01]  /*3cd0*/  UTCHMMA.2CTA gdesc[UR34], gdesc[UR36], tmem[UR10], tmem[UR22], idesc[UR23], UPT ;  /* 0x00ff1624220075ea */ /* 0x0005e2000ba0000a */
[----:B------:R2:W-:Y:S01]  /*3ce0*/  UTCBAR.2CTA.MULTICAST [UR8], URZ, UR12 ;  /* 0x000000ff080073e9 */ /* 0x0005e2000820080c */
[----:B------:R-:W-:Y:S01]  /*3cf0*/  UMOV UR46, UR18 ;  /* 0x00000012002e7c82 */ /* 0x000fe20008000000 */
[----:B------:R-:W-:Y:S05]  /*3d00*/  BRA.U UP0, `(.L_x_77) ;  /* 0xfffffffd00507547 */ /* 0x000fea000b83ffff */
.L_x_74:
[----:B------:R-:W-:Y:S01]  /*3d10*/  UIADD3 UR9, UPT, UPT, UR9, 0xf0, URZ ;  /* 0x000000f009097890 */ /* 0x000fe2000fffe0ff */
[----:B------:R-:W-:-:S08]  /*3d20*/  UMOV UR17, UR16 ;  /* 0x0000001000117c82 */ /* 0x000fd00008000000 */
[----:B------:R4:W-:Y:S01]  /*3d30*/  UTCBAR.2CTA.MULTICAST [UR9], URZ, UR11 ;  /* 0x000000ff090073e9 */ /* 0x0009e2000820080b */
[----:B------:R-:W-:Y:S02]  /*3d40*/  NOP ;  /* 0x0000000000007918 */ /* 0x000fe40000000000 */
.L_x_72:
[----:B------:R-:W-:Y:S01]  /*3d50*/  UIADD3 UR19, UPT, UPT, UR19, 0x1, URZ ;  /* 0x0000000113137890 */ /* 0x000fe2000fffe0ff */
[----:B------:R-:W-:-:S03]  /*3d60*/  ISETP.NE.AND P0, PT, R8, 0x2, PT ;  /* 0x000000020800780c */ /* 0x000fc60003f05270 */
[----:B------:R-:W-:Y:S01]  /*3d70*/  UISETP.NE.AND UP0, UPT, UR19, 0x4, UPT ;  /* 0x000000041300788c */ /* 0x000fe2000bf05270 */
[----:B-12---:R-:W-:Y:S02]  /*3d80*/  SEL R0, RZ, 0x1, P0 ;  /* 0x00000001ff007807 */ /* 0x006fe40000000000 */
[----:B------:R-:W-:Y:S01]  /*3d90*/  SEL R8, R8, RZ, P0 ;  /* 0x000000ff08087207 */ /* 0x000fe20000000000 */
[----:B------:R-:W-:Y:S01]  /*3da0*/  USEL UR8, URZ, 0x1, UP0 ;  /* 0x00000001ff087887 */ /* 0x000fe20008000000 */
[----:B------:R-:W-:Y:S01]  /*3db0*/  LOP3.LUT R3, R3, R0, RZ, 0x3c, !PT ;  /* 0x0000000003037212 */ /* 0x000fe200078e3cff */
[----:B------:R-:W-:-:S04]  /*3dc0*/  USEL UR19, UR19, URZ, UP0 ;  /* 0x000000ff13137287 */ /* 0x000fc80008000000 */
[----:B------:R-:W-:Y:S01]  /*3dd0*/  LOP3.LUT R9, R9, UR8, RZ, 0x3c, !PT ;  /* 0x0000000809097c12 */ /* 0x000fe2000f8e3cff */
[----:B------:R-:W-:Y:S07]  /*3de0*/  @P1 BRA `(.L_x_78) ;  /* 0xfffffff800881947 */ /* 0x000fee000383ffff */
[----:B------:R-:W1:Y:S01]  /*3df0*/  S2UR UR6, SR_CgaCtaId ;  /* 0x00000000000679c3 */ /* 0x000e620000008800 */
[----:B------:R-:W-:Y:S01]  /*3e00*/  ELECT P0, URZ, PT ;  /* 0x0000000000ff782f */ /* 0x000fe20003800000 */
[----:B------:R-:W-:Y:S01]  /*3e10*/  HFMA2 R0, -RZ, RZ, 0, 5.9604644775390625e-08 ;  /* 0x00000001ff007431 */ /* 0x000fe200000001ff */
[----:B------:R-:W-:-:S05]  /*3e20*/  UMOV UR8, 0x40 ;  /* 0x0000004000087882 */ /* 0x000fca0000000000 */
[----:B------:R-:W-:Y:S01]  /*3e30*/  UVIRTCOUNT.DEALLOC.SMPOOL 0x80 ;  /* 0x000000800000784c */ /* 0x000fe20000000000 */
[----:B------:R-:W-:Y:S02]  /*3e40*/  UISETP.NE.AND UP0, UPT, UR5, URZ, UPT ;  /* 0x000000ff0500728c */ /* 0x000fe4000bf05270 */
[----:B-1----:R-:W-:-:S09]  /*3e50*/  ULEA UR6, UR6, UR8, 0x18 ;  /* 0x0000000806067291 */ /* 0x002fd2000f8ec0ff */
[----:B------:R1:W-:Y:S01]  /*3e60*/  @P0 STS.U8 [UR6+0x1c], R0 ;  /* 0x00001c00ff000988 */ /* 0x0003e20008000006 */
[----:B------:R-:W-:Y:S05]  /*3e70*/  BRA.U UP0, `(.L_x_79) ;  /* 0x0000000100a07547 */ /* 0x000fea000b800000 */
[----:B------:R-:W-:Y:S01]  /*3e80*/  UIADD3 UR5, UPT, UPT, UR7, 0x110, URZ ;  /* 0x0000011007057890 */ /* 0x000fe2000fffe0ff */
[----:B------:R-:W-:-:S03]  /*3e90*/  SHF.L.U32 R3, R9, 0x1f, RZ ;  /* 0x0000001f09037819 */ /* 0x000fc600000006ff */
[----:B------:R-:W-:-:S09]  /*3ea0*/  ULEA UR8, UR19, UR5, 0x3 ;  /* 0x0000000513087291 */ /* 0x000fd2000f8e18ff */
[----:B------:R-:W2:Y:S02]  /*3eb0*/  SYNCS.PHASECHK.TRANS64.TRYWAIT P0, [UR8], R3 ;  /* 0x00000003ff0075a7 */ /* 0x000ea40008001108 */
[----:B--2---:R-:W-:Y:S05]  /*3ec0*/  @!P0 BRA `(.L_x_80) ;  /* 0x0000008000308947 */ /* 0x004fea0003800000 */
.L_x_220:
[----:B----4-:R-:W-:-:S04]  /*3ed0*/  UIADD3 UR9, UPT, UPT, UR19, 0x1, URZ ;  /* 0x0000000113097890 */ /* 0x010fc8000fffe0ff */
        /* <DEDUP_REMOVED lines=8> */
.L_x_222:
        /* <DEDUP_REMOVED lines=9> */
.L_x_224:
[----:B------:R-:W-:-:S04]  /*3ff0*/  UIADD3 UR9, UPT, UPT, UR9, 0x1, URZ ;  /* 0x0000000109097890 */ /* 0x000fc8000fffe0ff */
[----:B------:R-:W-:-:S04]  /*4000*/  UISETP.NE.AND UP1, UPT, UR9, 0x4, UPT ;  /* 0x000000040900788c */ /* 0x000fc8000bf25270 */
[----:B------:R-:W-:Y:S02]  /*4010*/  USEL UR8, URZ, 0x1, UP1 ;  /* 0x00000001ff087887 */ /* 0x000fe40008800000 */
[----:B------:R-:W-:-:S04]  /*4020*/  USEL UR9, UR9, URZ, UP1 ;  /* 0x000000ff09097287 */ /* 0x000fc80008800000 */
[----:B------:R-:W-:Y:S01]  /*4030*/  ULEA UR9, UR9, UR5, 0x3 ;  /* 0x0000000509097291 */ /* 0x000fe2000f8e18ff */
[----:B-1----:R-:W-:-:S04]  /*4040*/  LOP3.LUT R3, R2, UR8, RZ, 0x3c, !PT ;  /* 0x0000000802037c12 */ /* 0x002fc8000f8e3cff */
[----:B------:R-:W-:Y:S01]  /*4050*/  SHF.L.U32 R3, R3, 0x1f, RZ ;  /* 0x0000001f03037819 */ /* 0x000fe200000006ff */
[----:B------:R-:W-:-:S04]  /*4060*/  IMAD.U32 R0, RZ, RZ, UR9 ;  /* 0x00000009ff007e24 */ /* 0x000fc8000f8e00ff */
[----:B------:R1:W2:Y:S03]  /*4070*/  SYNCS.PHASECHK.TRANS64.TRYWAIT P0, [R0+URZ], R3 ;  /* 0x00000003000075a7 */ /* 0x0002a600080011ff */
[----:B--2---:R-:W-:Y:S05]  /*4080*/  @!P0 NANOSLEEP.SYNCS 0x989680 ;  /* 0x009896800000895d */ /* 0x004fea0003900000 */
[----:B------:R-:W2:Y:S02]  /*4090*/  @!P0 SYNCS.PHASECHK.TRANS64 P0, [R0+URZ], R3 ;  /* 0x00000003000085a7 */ /* 0x000ea400080010ff */
[----:B--2---:R-:W-:Y:S05]  /*40a0*/  @P0 BRA `(.L_x_83) ;  /* 0x0000000000200947 */ /* 0x004fea0003800000 */
.L_x_84:
[----:B--2---:R2:W4:Y:S02]  /*40b0*/  SYNCS.PHASECHK.TRANS64.TRYWAIT P0, [R0+URZ], R3 ;  /* 0x00000003000075a7 */ /* 0x00452400080011ff */
[----:B----4-:R-:W-:Y:S05]  /*40c0*/  @!P0 NANOSLEEP.SYNCS 0x989680 ;  /* 0x009896800000895d */ /* 0x010fea0003900000 */
[----:B------:R-:W4:Y:S02]  /*40d0*/  @!P0 SYNCS.PHASECHK.TRANS64 P0, [R0+URZ], R3 ;  /* 0x00000003000085a7 */ /* 0x000f2400080010ff */
[----:B----4-:R-:W-:Y:S05]  /*40e0*/  @!P0 BRA `(.L_x_84) ;  /* 0xfffffffc00f08947 */ /* 0x010fea000383ffff */
[----:B------:R-:W-:Y:S05]  /*40f0*/  BRA `(.L_x_83) ;  /* 0x00000000000c7947 */ /* 0x000fea0003800000 */
.L_x_79:
[----:B------:R-:W-:-:S04]  /*4100*/  UIADD3 UR5, UPT, UPT, UR7, 0x150, URZ ;  /* 0x0000015007057890 */ /* 0x000fc8000fffe0ff */
[----:B------:R-:W-:-:S09]  /*4110*/  UPRMT UR5, UR4, 0x654, UR5 ;  /* 0x0000065404057896 */ /* 0x000fd20008000005 */
[----:B------:R-:W-:Y:S03]  /*4120*/  SYNCS.ARRIVE.TRANS64.RED.A1T0 RZ, [UR5], RZ ;  /* 0x000000ffffff79a7 */ /* 0x000fe60008100405 */
.L_x_83:
[----:B-12---:R-:W-:Y:S01]  /*4130*/  SHF.L.U32 R3, RZ, 0x1f, RZ ;  /* 0x0000001fff037819 */ /* 0x006fe200000006ff */
[----:B------:R-:W-:Y:S01]  /*4140*/  UIADD3 UR5, UPT, UPT, UR7, 0x150, URZ ;  /* 0x0000015007057890 */ /* 0x000fe2000fffe0ff */
[----:B------:R-:W-:Y:S02]  /*4150*/  PLOP3.LUT P0, PT, PT, PT, UP0, 0x80, 0x8 ;  /* 0x000000000008781c */ /* 0x000fe40003f0f008 */
[----:B------:R-:W1:Y:S02]  /*4160*/  SYNCS.PHASECHK.TRANS64.TRYWAIT P1, [UR7+0x150], R3 ;  /* 0x00015003ff0075a7 */ /* 0x000e640008021107 */
[----:B-1----:R-:W-:Y:S09]  /*4170*/  @!P1 BRA `(.L_x_85) ;  /* 0x0000007c00cc9947 */ /* 0x002ff20003800000 */
.L_x_226:
[----:B------:R-:W-:Y:S01]  /*4180*/  @!UP0 UPRMT UR5, UR4, 0x654, UR5 ;  /* 0x0000065404058896 */ /* 0x000fe20008000005 */
[----:B------:R-:W-:Y:S02]  /*4190*/  UMOV UR8, 0xffff ;  /* 0x0000ffff00087882 */ /* 0x000fe40000000000 */
[----:B------:R-:W-:-:S06]  /*41a0*/  UMOV UR4, 0x1 ;  /* 0x0000000100047882 */ /* 0x000fcc0000000000 */
[----:B------:R-:W-:Y:S01]  /*41b0*/  @!P0 SYNCS.ARRIVE.TRANS64.RED.A1T0 RZ, [UR5], RZ ;  /* 0x000000ffffff89a7 */ /* 0x000fe20008100405 */
[----:B------:R-:W-:Y:S01]  /*41c0*/  NOP ;  /* 0x0000000000007918 */ /* 0x000fe20000000000 */
[----:B-1----:R-:W1:Y:S01]  /*41d0*/  LDS R0, [UR6+0x14] ;  /* 0x00001406ff007984 */ /* 0x002e620008000800 */
[----:B------:R-:W-:-:S04]  /*41e0*/  ULOP3.LUT UR5, UR21, 0xffff, URZ, 0xc0, !UPT ;  /* 0x0000ffff15057892 */ /* 0x000fc8000f8ec0ff */
[----:B------:R-:W-:-:S04]  /*41f0*/  USHF.R.U32.HI UR5, URZ, 0x5, UR5 ;  /* 0x00000005ff057899 */ /* 0x000fc80008011605 */
[----:B------:R-:W-:Y:S02]  /*4200*/  USHF.L.U32 UR8, UR8, UR5, URZ ;  /* 0x0000000508087299 */ /* 0x000fe400080006ff */
[----:B------:R-:W-:-:S04]  /*4210*/  USHF.L.U32 UR4, UR4, UR5, URZ ;  /* 0x0000000504047299 */ /* 0x000fc800080006ff */
[----:B-1----:R-:W-:-:S04]  /*4220*/  LOP3.LUT R0, R0, UR8, RZ, 0xc0, !PT ;  /* 0x0000000800007c12 */ /* 0x002fc8000f8ec0ff */
[----:B------:R-:W-:-:S13]  /*4230*/  ISETP.NE.AND P0, PT, R0, UR8, PT ;  /* 0x0000000800007c0c */ /* 0x000fda000bf05270 */
[----:B------:R-:W-:Y:S05]  /*4240*/  @P0 BRA `(.L_x_86) ;  /* 0x0000000000580947 */ /* 0x000fea0003800000 */
[----:B------:R-:W1:Y:S02]  /*4250*/  LDS R0, [UR6+0x18] ;  /* 0x00001806ff007984 */ /* 0x000e640008000800 */
[----:B-1----:R-:W-:-:S04]  /*4260*/  LOP3.LUT R0, R0, UR4, RZ, 0xc0, !PT ;  /* 0x0000000400007c12 */ /* 0x002fc8000f8ec0ff */
[----:B------:R-:W-:-:S13]  /*4270*/  ISETP.NE.AND P0, PT, R0, UR4, PT ;  /* 0x0000000400007c0c */ /* 0x000fda000bf05270 */
[----:B------:R-:W-:Y:S05]  /*4280*/  @P0 BRA `(.L_x_87) ;  /* 0x00000000003c0947 */ /* 0x000fea0003800000 */
[----:B------:R-:W1:Y:S01]  /*4290*/  S2R R2, SR_LANEID ;  /* 0x0000000000027919 */ /* 0x000e620000000000 */
[----:B------:R-:W-:Y:S01]  /*42a0*/  ULOP3.LUT UR8, URZ, UR8, URZ, 0x33, !UPT ;  /* 0x00000008ff087292 */ /* 0x000fe2000f8e33ff */
[----:B------:R-:W-:Y:S01]  /*42b0*/  LOP3.LUT R4, RZ, UR4, RZ, 0x33, !PT ;  /* 0x00000004ff047c12 */ /* 0x000fe2000f8e33ff */
[----:B------:R-:W-:Y:S02]  /*42c0*/  VOTEU.ANY UR7, UPT, PT ;  /* 0x0000000000077886 */ /* 0x000fe400038e0100 */
[----:B------:R-:W-:Y:S01]  /*42d0*/  UFLO.U32 UR7, UR7 ;  /* 0x00000007000772bd */ /* 0x000fe200080e0000 */
[----:B------:R-:W2:Y:S01]  /*42e0*/  REDUX UR4, R4 ;  /* 0x00000000040473c4 */ /* 0x000ea20000000000 */
[----:B------:R-:W-:-:S06]  /*42f0*/  IMAD.U32 R0, RZ, RZ, UR8 ;  /* 0x00000008ff007e24 */ /* 0x000fcc000f8e00ff */
[----:B------:R1:W-:Y:S01]  /*4300*/  UTCATOMSWS.AND URZ, UR8 ;  /* 0x0000000800ff79e3 */ /* 0x0003e20008000000 */
[----:B------:R-:W3:Y:S01]  /*4310*/  REDUX UR5, R0 ;  /* 0x00000000000573c4 */ /* 0x000ee20000000000 */
[----:B-1----:R-:W-:Y:S01]  /*4320*/  ISETP.EQ.U32.AND P0, PT, R2, UR7, PT ;  /* 0x0000000702007c0c */ /* 0x002fe2000bf02070 */
[----:B--2---:R-:W-:Y:S01]  /*4330*/  IMAD.U32 R2, RZ, RZ, UR4 ;  /* 0x00000004ff027e24 */ /* 0x004fe2000f8e00ff */
[----:B---3--:R-:W-:-:S11]  /*4340*/  MOV R3, UR5 ;  /* 0x0000000500037c02 */ /* 0x008fd60008000f00 */
[----:B------:R1:W-:Y:S04]  /*4350*/  @P0 ATOMS.AND RZ, [UR6+0x14], R3 ;  /* 0x00001403ffff098c */ /* 0x0003e8000a800006 */
[----:B------:R1:W-:Y:S01]  /*4360*/  @P0 ATOMS.AND RZ, [UR6+0x18], R2 ;  /* 0x00001802ffff098c */ /* 0x0003e2000a800006 */
[----:B------:R-:W-:Y:S05]  /*4370*/  BRA `(.L_x_88) ;  /* 0x0000000000147947 */ /* 0x000fea0003800000 */
.L_x_87:
[----:B------:R-:W-:Y:S02]  /*4380*/  MOV R2, 0x43a0 ;  /* 0x000043a000027802 */ /* 0x000fe40000000f00 */
[----:B---345:R-:W-:Y:S05]  /*4390*/  CALL.REL.NOINC `($__internal_0_$__cuda_sm10x_tcgen05_guardrail_trap_col_being_dealloced_not_returned_by_alloc) ;  /* 0x00000084005c7944 */ /* 0x038fea0003c00000 */
[----:B------:R-:W-:Y:S05]  /*43a0*/  BRA `(.L_x_88) ;  /* 0x0000000000087947 */ /* 0x000fea0003800000 */
.L_x_86:
[----:B------:R-:W-:Y:S02]  /*43b0*/  MOV R2, 0x43d0 ;  /* 0x000043d000027802 */ /* 0x000fe40000000f00 */
[----:B---345:R-:W-:Y:S05]  /*43c0*/  CALL.REL.NOINC `($__internal_2_$__cuda_sm10x_tcgen05_guardrail_trap_unallocated_columns_being_dealloced) ;  /* 0x0000008400687944 */ /* 0x038fea0003c00000 */
.L_x_88:
[----:B------:R-:W-:Y:S01]  /*43d0*/  NOP ;  /* 0x0000000000007918 */ /* 0x000fe20000000000 */
[----:B----4-:R-:W-:Y:S05]  /*43e0*/  EXIT ;  /* 0x000000000000794d */ /* 0x010fea0003800000 */
.L_x_59:
[----:B------:R-:W-:-:S09]  /*43f0*/  UISETP.NE.OR UP5, UPT, UR10, 0x3, !UP5 ;  /* 0x000000030a00788c */ /* 0x000fd2000efa5670 */
[----:B------:R-:W-:Y:S05]  /*4400*/  BRA.U UP5, `(.L_x_89) ;  /* 0x0000001505907547 */ /* 0x000fea000b800000 */
[----:B------:R-:W1:Y:S01]  /*4410*/  LDC R0, c[0x0][0xb30] ;  /* 0x0002cc00ff007b82 */ /* 0x000e620000000800 */
[----:B------:R-:W2:Y:S01]  /*4420*/  LDCU.64 UR8, c[0x0][0x888] ;  /* 0x00011100ff0877ac */ /* 0x000ea20008000a00 */
[----:B------:R-:W-:Y:S02]  /*4430*/  HFMA2 R25, -RZ, RZ, 0, 0 ;  /* 0x00000000ff197431 */ /* 0x000fe400000001ff */
[----:B------:R-:W-:Y:S01]  /*4440*/  IMAD.MOV.U32 R27, RZ, RZ, RZ ;  /* 0x000000ffff1b7224 */ /* 0x000fe200078e00ff */
[----:B------:R-:W3:Y:S01]  /*4450*/  LDCU.64 UR4, c[0x0][0x890] ;  /* 0x00011200ff0477ac */ /* 0x000ee20008000a00 */
[----:B------:R-:W-:Y:S02]  /*4460*/  IMAD.MOV.U32 R23, RZ, RZ, 0x2000 ;  /* 0x00002000ff177424 */ /* 0x000fe400078e00ff */
[----:B------:R-:W4:Y:S01]  /*4470*/  LDC R19, c[0x0][0x370] ;  /* 0x0000dc00ff137b82 */ /* 0x000f220000000800 */
[----:B------:R-:W-:Y:S01]  /*4480*/  UMOV UR7, 0x400 ;  /* 0x0000040000077882 */ /* 0x000fe20000000000 */
[----:B------:R-:W-:-:S02]  /*4490*/  UPLOP3.LUT UP1, UPT, UPT, UPT, UPT, 0x40, 0x4 ;  /* 0x000000000004789c */ /* 0x000fc40003f2e870 */
[----:B------:R-:W-:-:S04]  /*44a0*/  ULEA UR7, UR37, UR7, 0x18 ;  /* 0x0000000725077291 */ /* 0x000fc8000f8ec0ff */
[----:B------:R-:W4:Y:S01]  /*44b0*/  LDC R2, c[0x0][0xb0c] ;  /* 0x0002c300ff027b82 */ /* 0x000f220000000800 */
[----:B------:R-:W-:Y:S02]  /*44c0*/  UIADD3 UR41, UPT, UPT, UR7, 0x80, URZ ;  /* 0x0000008007297890 */ /* 0x000fe4000fffe0ff */
[----:B--2---:R-:W-:Y:S02]  /*44d0*/  UISETP.NE.U32.AND UP2, UPT, UR8, URZ, UPT ;  /* 0x000000ff0800728c */ /* 0x004fe4000bf45070 */
[----:B------:R-:W-:Y:S02]  /*44e0*/  UIADD3 UR33, UPT, UPT, UR7, 0x88, URZ ;  /* 0x0000008807217890 */ /* 0x000fe4000fffe0ff */
[----:B---3--:R-:W-:Y:S01]  /*44f0*/  UISETP.NE.U32.AND UP3, UPT, UR4, URZ, UPT ;  /* 0x000000ff0400728c */ /* 0x008fe2000bf65070 */
[----:B------:R-:W2:Y:S01]  /*4500*/  LDC R18, c[0x0][0xb20] ;  /* 0x0002c800ff127b82 */ /* 0x000ea20000000800 */
[----:B-1----:R-:W-:Y:S01]  /*4510*/  ISETP.NE.AND P1, PT, R0, 0x1, PT ;  /* 0x000000010000780c */ /* 0x002fe20003f25270 */
[----:B------:R-:W-:-:S02]  /*4520*/  UISETP.NE.AND.EX UP2, UPT, UR9, URZ, UPT, UP2 ;  /* 0x000000ff0900728c */ /* 0x000fc4000bf45320 */
[----:B------:R-:W-:Y:S02]  /*4530*/  UIADD3 UR25, UPT, UPT, UR7, 0x90, URZ ;  /* 0x0000009007197890 */ /* 0x000fe4000fffe0ff */
[----:B------:R-:W-:Y:S02]  /*4540*/  UIADD3 UR17, UPT, UPT, UR7, 0x98, URZ ;  /* 0x0000009807117890 */ /* 0x000fe4000fffe0ff */
[----:B-----5:R-:W1:Y:S01]  /*4550*/  LDC.64 R32, c[0x0][0x348] ;  /* 0x0000d200ff207b82 */ /* 0x020e620000000a00 */
[----:B------:R-:W-:-:S07]  /*4560*/  UISETP.NE.AND.EX UP3, UPT, UR5, URZ, UPT, UP3 ;  /* 0x000000ff0500728c */ /* 0x000fce000bf65330 */
[----:B------:R-:W3:Y:S08]  /*4570*/  LDC.64 R16, c[0x0][0xb10] ;  /* 0x0002c400ff107b82 */ /* 0x000ef00000000a00 */
[----:B------:R-:W1:Y:S08]  /*4580*/  LDC.64 R6, c[0x0][0xb18] ;  /* 0x0002c600ff067b82 */ /* 0x000e700000000a00 */
[----:B------:R-:W1:Y:S08]  /*4590*/  LDC.64 R4, c[0x0][0xb28] ;  /* 0x0002ca00ff047b82 */ /* 0x000e700000000a00 */
[----:B--2-4-:R-:W1:Y:S02]  /*45a0*/  LDC R22, c[0x0][0x374] ;  /* 0x0000dd00ff167b82 */ /* 0x014e640000000800 */
.L_x_104:
[----:B------:R-:W-:Y:S02]  /*45b0*/  LEA R0, R27, UR7, 0x3 ;  /* 0x000000071b007c11 */ /* 0x000fe4000f8e18ff */
[----:B------:R-:W-:Y:S02]  /*45c0*/  SHF.L.U32 R3, R25, 0x1f, RZ ;  /* 0x0000001f19037819 */ /* 0x000fe400000006ff */
[----:B------:R-:W-:Y:S02]  /*45d0*/  LEA R28, R27, UR7, 0x4 ;  /* 0x000000071b1c7c11 */ /* 0x000fe4000f8e20ff */
[----:B--2---:R-:W2:Y:S02]  /*45e0*/  SYNCS.PHASECHK.TRANS64.TRYWAIT P0, [R0+URZ+0xd0], R3 ;  /* 0x0000d003000075a7 */ /* 0x004ea400080011ff */
[----:B--2---:R-:W-:Y:S05]  /*45f0*/  @!P0 BRA `(.L_x_90) ;  /* 0x0000007800c48947 */ /* 0x004fea0003800000 */
.L_x_227:
[----:B------:R-:W-:Y:S01]  /*4600*/  ISETP.GE.AND P0, PT, R26, 0x1, PT ;  /* 0x000000011a00780c */ /* 0x000fe20003f06270 */
[----:B------:R-:W4:Y:S01]  /*4610*/  LDS.128 R28, [R28+0x160] ;  /* 0x000160001c1c7984 */ /* 0x000f220000000c00 */
[----:B--2---:R-:W-:Y:S01]  /*4620*/  VIADD R0, R0, 0xe0 ;  /* 0x000000e000007836 */ /* 0x004fe20000000000 */
[----:B------:R-:W-:Y:S01]  /*4630*/  @!PT LDS RZ, [RZ] ;  /* 0x00000000fffff984 */ /* 0x000fe20000000800 */
[----:B------:R-:W-:Y:S01]  /*4640*/  @!PT LDS RZ, [RZ] ;  /* 0x00000000fffff984 */ /* 0x000fe20000000800 */
[----:B------:R-:W-:Y:S01]  /*4650*/  @!PT LDS RZ, [RZ] ;  /* 0x00000000fffff984 */ /* 0x000fe20000000800 */
[----:B------:R-:W-:Y:S01]  /*4660*/  @!PT LDS RZ, [RZ] ;  /* 0x00000000fffff984 */ /* 0x000fe20000000800 */
[----:B------:R2:W-:Y:S06]  /*4670*/  MEMBAR.ALL.CTA ;  /* 0x0000000000007992 */ /* 0x0005ec0000008000 */
[----:B--2---:R-:W2:Y:S01]  /*4680*/  FENCE.VIEW.ASYNC.S ;  /* 0x00000000000073c6 */ /* 0x004ea20000000000 */
[----:B------:R-:W-:Y:S04]  /*4690*/  PRMT R0, RZ, 0x654, R0 ;  /* 0x00000654ff007816 */ /* 0x000fe80000000000 */
[----:B--2---:R2:W-:Y:S01]  /*46a0*/  SYNCS.ARRIVE.TRANS64.RED.A1T0 RZ, [R0+URZ], RZ ;  /* 0x000000ff00ff79a7 */ /* 0x0045e200081004ff */
[----:B----4-:R-:W-:Y:S11]  /*46b0*/  LOP3.LUT P3, RZ, R30, 0x1, RZ, 0xc0, !PT ;  /* 0x000000011eff7812 */ /* 0x010ff6000786c0ff */
[----:B------:R-:W-:Y:S02]  /*46c0*/  @!UPT UIADD3 URZ, UPT, UPT, URZ, URZ, URZ ;  /* 0x000000fffffff290 */ /* 0x000fe4000fffe0ff */
[----:B------:R-:W-:Y:S02]  /*46d0*/  @P3 MOV R13, R28 ;  /* 0x0000001c000d3202 */ /* 0x000fe40000000f00 */
[----:B------:R-:W-:Y:S01]  /*46e0*/  @P3 LOP3.LUT R8, R29, 0xffff, RZ, 0xc0, !PT ;  /* 0x0000ffff1d083812 */ /* 0x000fe200078ec0ff */
[----:B--2---:R-:W-:Y:S06]  /*46f0*/  @!P0 BRA `(.L_x_91) ;  /* 0x0000000000a48947 */ /* 0x004fec0003800000 */
[----:B-1----:R-:W-:Y:S01]  /*4700*/  IMAD.HI.U32 R37, R22, R7, RZ ;  /* 0x0000000716257227 */ /* 0x002fe200078e00ff */
[----:B------:R-:W-:Y:S02]  /*4710*/  ISETP.NE.AND P0, PT, R6, 0x1, PT ;  /* 0x000000010600780c */ /* 0x000fe40003f05270 */
[----:B------:R-:W-:Y:S01]  /*4720*/  ISETP.NE.AND P2, PT, R26, 0x1, PT ;  /* 0x000000011a00780c */ /* 0x000fe20003f45270 */
[----:B---3--:R-:W-:Y:S01]  /*4730*/  IMAD.HI.U32 R34, R19, R16, RZ ;  /* 0x0000001013227227 */ /* 0x008fe200078e00ff */
[----:B------:R-:W-:Y:S02]  /*4740*/  SHF.R.U32.HI R37, RZ, R18, R37 ;  /* 0x00000012ff257219 */ /* 0x000fe40000011625 */
[----:B------:R-:W-:Y:S01]  /*4750*/  ISETP.NE.AND P4, PT, R2, 0x1, PT ;  /* 0x000000010200780c */ /* 0x000fe20003f85270 */
[----:B------:R-:W-:Y:S01]  /*4760*/  IMAD.HI.U32 R36, R13, R16, RZ ;  /* 0x000000100d247227 */ /* 0x000fe200078e00ff */
[----:B------:R-:W-:Y:S02]  /*4770*/  SHF.R.U32.HI R34, RZ, R17, R34 ;  /* 0x00000011ff227219 */ /* 0x000fe40000011622 */
[----:B------:R-:W-:Y:S01]  /*4780*/  SEL R3, R22, R37, !P0 ;  /* 0x0000002516037207 */ /* 0x000fe20004000000 */
[C---:B------:R-:W-:Y:S01]  /*4790*/  IMAD.HI.U32 R37, R8.reuse, R7, RZ ;  /* 0x0000000708257227 */ /* 0x040fe200078e00ff */
[----:B------:R-:W-:Y:S02]  /*47a0*/  SEL R11, R19, R34, !P4 ;  /* 0x00000022130b7207 */ /* 0x000fe40006000000 */
[----:B------:R-:W-:Y:S01]  /*47b0*/  SHF.R.U32.HI R36, RZ, R17, R36 ;  /* 0x00000011ff247219 */ /* 0x000fe20000011624 */
[----:B------:R-:W-:Y:S01]  /*47c0*/  IMAD.HI.U32 R38, R3, R4, RZ ;  /* 0x0000000403267227 */ /* 0x000fe200078e00ff */
[----:B------:R-:W-:Y:S03]  /*47d0*/  SHF.R.U32.HI R37, RZ, R18, R37 ;  /* 0x00000012ff257219 */ /* 0x000fe60000011625 */
[----:B------:R-:W-:Y:S01]  /*47e0*/  IMAD.HI.U32 R34, R11, R4, RZ ;  /* 0x000000040b227227 */ /* 0x000fe200078e00ff */
[----:B------:R-:W-:Y:S02]  /*47f0*/  @P2 SHF.R.U32.HI R3, RZ, R5, R38 ;  /* 0x00000005ff032219 */ /* 0x000fe40000011626 */
[----:B------:R-:W-:Y:S02]  /*4800*/  SEL R9, R8, R37, !P0 ;  /* 0x0000002508097207 */ /* 0x000fe40004000000 */
[----:B------:R-:W-:Y:S01]  /*4810*/  @P2 SHF.R.U32.HI R11, RZ, R5, R34 ;  /* 0x00000005ff0b2219 */ /* 0x000fe20000011622 */
[C---:B------:R-:W-:Y:S01]  /*4820*/  IMAD R10, R26.reuse, R3, RZ ;  /* 0x000000031a0a7224 */ /* 0x040fe200078e02ff */
[----:B------:R-:W-:Y:S01]  /*4830*/  SEL R3, R13, R36, !P4 ;  /* 0x000000240d037207 */ /* 0x000fe20006000000 */
[C---:B------:R-:W-:Y:S03]  /*4840*/  IMAD.HI.U32 R14, R9.reuse, R4, RZ ;  /* 0x00000004090e7227 */ /* 0x040fe600078e00ff */
[----:B------:R-:W-:Y:S01]  /*4850*/  ISETP.GE.AND P0, PT, R9, R10, PT ;  /* 0x0000000a0900720c */ /* 0x000fe20003f06270 */
[C---:B------:R-:W-:Y:S01]  /*4860*/  IMAD R12, R26.reuse, R11, RZ ;  /* 0x0000000b1a0c7224 */ /* 0x040fe200078e02ff */
[-C--:B------:R-:W-:Y:S04]  /*4870*/  SHF.R.U32.HI R14, RZ, R5.reuse, R14 ;  /* 0x00000005ff0e7219 */ /* 0x080fe8000001160e */
[----:B------:R-:W-:Y:S02]  /*4880*/  ISETP.GE.OR P0, PT, R3, R12, P0 ;  /* 0x0000000c0300720c */ /* 0x000fe40000706670 */
[----:B------:R-:W-:Y:S05]  /*4890*/  SEL R15, R9, R14, !P2 ;  /* 0x0000000e090f7207 */ /* 0x000fea0005000000 */
[----:B------:R-:W-:Y:S04]  /*48a0*/  IMAD.MOV R14, RZ, RZ, -R15 ;  /* 0x000000ffff0e7224 */ /* 0x000fe800078e0a0f */
[----:B------:R-:W-:Y:S02]  /*48b0*/  IMAD R14, R26, R14, R9 ;  /* 0x0000000e1a0e7224 */ /* 0x000fe400078e0209 */
[C---:B------:R-:W-:Y:S05]  /*48c0*/  @!P0 IMAD.HI.U32 R10, R3.reuse, R4, RZ ;  /* 0x00000004030a8227 */ /* 0x040fea00078e00ff */
[----:B------:R-:W-:Y:S04]  /*48d0*/  @!P0 SHF.R.U32.HI R10, RZ, R5, R10 ;  /* 0x00000005ff0a8219 */ /* 0x000fe8000001160a */
[----:B------:R-:W-:Y:S01]  /*48e0*/  @!P0 SEL R0, R3, R10, !P2 ;  /* 0x0000000a03008207 */ /* 0x000fe20005000000 */
[----:B------:R-:W-:Y:S03]  /*48f0*/  IMAD.MOV R10, RZ, RZ, -R3 ;  /* 0x000000ffff0a7224 */ /* 0x000fe600078e0a03 */
[----:B------:R-:W-:Y:S01]  /*4900*/  @!P0 IADD3 R15, PT, PT, R15, -R0, RZ ;  /* 0x800000000f0f8210 */ /* 0x000fe20007ffe0ff */
[----:B------:R-:W-:Y:S01]  /*4910*/  @!P0 IMAD R0, R11, R14, R0 ;  /* 0x0000000e0b008224 */ /* 0x000fe200078e0200 */
[----:B------:R-:W-:Y:S01]  /*4920*/  IADD3 R11, PT, PT, -R9, RZ, RZ ;  /* 0x000000ff090b7210 */ /* 0x000fe20007ffe1ff */
[----:B------:R-:W-:Y:S02]  /*4930*/  IMAD R13, R2, R10, R13 ;  /* 0x0000000a020d7224 */ /* 0x000fe400078e020d */
[----:B------:R-:W-:Y:S02]  /*4940*/  @!P0 IMAD R9, R15, R26, R3 ;  /* 0x0000001a0f098224 */ /* 0x000fe400078e0203 */
[----:B------:R-:W-:Y:S02]  /*4950*/  @!P0 IMAD.MOV.U32 R3, RZ, RZ, R0 ;  /* 0x000000ffff038224 */ /* 0x000fe400078e0000 */
[----:B------:R-:W-:Y:S02]  /*4960*/  IMAD R8, R6, R11, R8 ;  /* 0x0000000b06087224 */ /* 0x000fe400078e0208 */
[----:B------:R-:W-:Y:S02]  /*4970*/  IMAD R13, R3, R2, R13 ;  /* 0x00000002030d7224 */ /* 0x000fe400078e020d */
[----:B------:R-:W-:Y:S02]  /*4980*/  IMAD R8, R9, R6, R8 ;  /* 0x0000000609087224 */ /* 0x000fe400078e0208 */
.L_x_91:
[----:B------:R-:W-:Y:S05]  /*4990*/  BRA.U UP1, `(.L_x_92) ;  /* 0x0000000101107547 */ /* 0x000fea000b800000 */
[----:B------:R-:W-:Y:S04]  /*49a0*/  MOV R0, UR6 ;  /* 0x0000000600007c02 */ /* 0x000fe80008000f00 */
[----:B------:R-:W-:Y:S04]  /*49b0*/  SHF.L.U32 R3, R0, 0x1f, RZ ;  /* 0x0000001f00037819 */ /* 0x000fe800000006ff */
[----:B------:R-:W2:Y:S02]  /*49c0*/  SYNCS.PHASECHK.TRANS64.TRYWAIT P0, [UR7+0xc8], R3 ;  /* 0x0000c803ff0075a7 */ /* 0x000ea40008001107 */
[----:B--2---:R-:W-:Y:S05]  /*49d0*/  @!P0 BRA `(.L_x_93) ;  /* 0x0000007400e08947 */ /* 0x004fea0003800000 */
.L_x_92:
[----:B------:R-:W-:Y:S01]  /*49e0*/  R2UR UR43, R21 ;  /* 0x00000000152b72ca */ /* 0x000fe200000e0000 */
[----:B------:R-:W-:Y:S01]  /*49f0*/  IMAD.MOV.U32 R12, RZ, RZ, 0x1 ;  /* 0x00000001ff0c7424 */ /* 0x000fe200078e00ff */
[----:B------:R-:W-:Y:S02]  /*4a00*/  R2UR UR42, R20 ;  /* 0x00000000142a72ca */ /* 0x000fe400000e0000 */
[----:B------:R-:W-:Y:S02]  /*4a10*/  ISETP.NE.U32.AND P2, PT, RZ, UR4, PT ;  /* 0x00000004ff007c0c */ /* 0x000fe4000bf45070 */
[----:B------:R-:W-:Y:S02]  /*4a20*/  SHF.L.U32 R12, R12, 0x1f, RZ ;  /* 0x0000001f0c0c7819 */ /* 0x000fe400000006ff */
[----:B------:R-:W-:Y:S05]  /*4a30*/  ISETP.NE.AND.EX P2, PT, RZ, UR5, PT, P2 ;  /* 0x00000005ff007c0c */ /* 0x000fea000bf45320 */
[----:B------:R-:W-:Y:S02]  /*4a40*/  USHF.L.U32 UR43, UR43, 0x7, URZ ;  /* 0x000000072b2b7899 */ /* 0x000fe400080006ff */
[----:B------:R-:W-:Y:S01]  /*4a50*/  USHF.L.U32 UR42, UR42, 0x7, URZ ;  /* 0x000000072a2a7899 */ /* 0x000fe200080006ff */
[----:B------:R-:W-:Y:S11]  /*4a60*/  BRA.U !UP3, `(.L_x_94) ;  /* 0x000000010b347547 */ /* 0x000ff6000b800000 */
[----:B------:R-:W-:Y:S01]  /*4a70*/  UPLOP3.LUT UP0, UPT, UPT, UPT, UP2, 0x80, 0x8 ;  /* 0x000000000008789c */ /* 0x000fe20003f0f020 */
[----:B--2---:R-:W-:Y:S02]  /*4a80*/  HFMA2 R0, -RZ, RZ, 0, 5.9604644775390625e-08 ;  /* 0x00000001ff007431 */ /* 0x004fe400000001ff */
[----:B------:R-:W-:Y:S03]  /*4a90*/  IMAD.MOV.U32 R67, RZ, RZ, 0x1 ;  /* 0x00000001ff437424 */ /* 0x000fe600078e00ff */
[----:B------:R-:W-:Y:S05]  /*4aa0*/  PLOP3.LUT P0, PT, PT, PT, UP0, 0x80, 0x8 ;  /* 0x000000000008781c */ /* 0x000fea0003f0f008 */
[----:B------:R-:W2:Y:S01]  /*4ab0*/  @UP0 LDCU.64 UR10, c[0x0][0x888] ;  /* 0x00011100ff0a07ac */ /* 0x000ea20008000a00 */
[----:B------:R-:W-:Y:S07]  /*4ac0*/  @UP0 UIMAD UR8, UR36, UR4, URZ ;  /* 0x00000004240802a4 */ /* 0x000fee000f8e02ff */
[----:B------:R-:W-:Y:S01]  /*4ad0*/  @!P0 PRMT R67, R0, 0x7610, R67 ;  /* 0x0000761000438816 */ /* 0x000fe20000000043 */
[----:B--2---:R-:W-:Y:S03]  /*4ae0*/  @UP0 UIMAD.WIDE UR10, UR8, 0x4, UR10 ;  /* 0x00000004080a08a5 */ /* 0x004fe6000f8e020a */
[----:B------:R-:W2:Y:S03]  /*4af0*/  @!UP0 LDCU UR8, c[0x0][0x880] ;  /* 0x00011000ff0887ac */ /* 0x000ea60008000800 */
[----:B------:R-:W-:Y:S01]  /*4b00*/  IMAD.U32 R10, RZ, RZ, UR10 ;  /* 0x0000000aff0a7e24 */ /* 0x000fe2000f8e00ff */
[----:B------:R-:W-:Y:S05]  /*4b10*/  MOV R11, UR11 ;  /* 0x0000000b000b7c02 */ /* 0x000fea0008000f00 */
[----:B------:R4:W5:Y:S02]  /*4b20*/  @P0 LDG.E R35, desc[UR46][R10.64] ;  /* 0x0000002e0a230981 */ /* 0x000964000c1e1900 */
[----:B--2-4-:R-:W-:Y:S07]  /*4b30*/  @!P0 IMAD.U32 R35, RZ, RZ, UR8 ;  /* 0x00000008ff238e24 */ /* 0x014fee000f8e00ff */
.L_x_94:
[----:B-----5:R-:W-:Y:S01]  /*4b40*/  @!P2 FSETP.EQ.AND P0, PT, R35, RZ, PT ;  /* 0x000000ff2300a20b */ /* 0x020fe20003f02000 */
[----:B------:R-:W-:Y:S01]  /*4b50*/  @!UPT UIADD3 URZ, UPT, UPT, URZ, URZ, URZ ;  /* 0x000000fffffff290 */ /* 0x000fe2000fffe0ff */
[----:B------:R-:W-:Y:S11]  /*4b60*/  @!P2 BRA `(.L_x_95) ;  /* 0x000000000014a947 */ /* 0x000ff60003800000 */
[----:B------:R-:W-:Y:S02]  /*4b70*/  LOP3.LUT P2, RZ, R67, 0xff, RZ, 0xc0, !PT ;  /* 0x000000ff43ff7812 */ /* 0x000fe4000784c0ff */
[----:B------:R-:W-:Y:S04]  /*4b80*/  PLOP3.LUT P0, PT, PT, PT, UP0, 0x80, 0x8 ;  /* 0x000000000008781c */ /* 0x000fe80003f0f008 */
[----:B------:R-:W-:Y:S07]  /*4b90*/  PLOP3.LUT P0, PT, P0, PT, PT, 0x8, 0x80 ;  /* 0x000000000080781c */ /* 0x000fee000070e170 */
[----:B------:R-:W-:Y:S11]  /*4ba0*/  @P2 FSETP.EQ.AND P0, PT, R35, RZ, PT ;  /* 0x000000ff2300220b */ /* 0x000ff60003f02000 */
[----:B------:R-:W-:Y:S02]  /*4bb0*/  @!UPT UIADD3 URZ, UPT, UPT, URZ, URZ, URZ ;  /* 0x000000fffffff290 */ /* 0x000fe4000fffe0ff */
.L_x_95:
[----:B------:R-:W4:Y:S01]  /*4bc0*/  SYNCS.PHASECHK.TRANS64.TRYWAIT P2, [UR7+0xa0], R12 ;  /* 0x0000a00cff0075a7 */ /* 0x000f220008041107 */
[----:B------:R-:W-:Y:S04]  /*4bd0*/  ELECT P4, URZ, PT ;  /* 0x0000000000ff782f */ /* 0x000fe80003880000 */
[----:B------:R-:W-:Y:S11]  /*4be0*/  PLOP3.LUT P4, PT, P0, P4, PT, 0xf2, 0x2f ;  /* 0x00000000002f781c */ /* 0x000ff60000789e72 */
[----:B------:R-:W-:Y:S02]  /*4bf0*/  @!UPT UIADD3 URZ, UPT, UPT, URZ, URZ, URZ ;  /* 0x000000fffffff290 */ /* 0x000fe4000fffe0ff */
[----:B-1----:R-:W-:Y:S05]  /*4c00*/  @!P4 IADD3 R9, P0, PT, R32, 0x580, RZ ;  /* 0x000005802009c810 */ /* 0x002fea0007f1e0ff */
[----:B--2---:R-:W-:Y:S01]  /*4c10*/  @!P4 IMAD.X R0, RZ, RZ, R33, P0 ;  /* 0x000000ffff00c224 */ /* 0x004fe200000e0621 */
[----:B----4-:R-:W-:Y:S07]  /*4c20*/  @!P2 BRA `(.L_x_96) ;  /* 0x000000740064a947 */ /* 0x010fee0003800000 */
.L_x_230:
[----:B------:R-:W-:Y:S01]  /*4c30*/  @!P4 R2UR UR9, R9 ;  /* 0x000000000909c2ca */ /* 0x000fe200000e0000 */
[----:B------:R-:W-:Y:S01]  /*4c40*/  VOTEU.ALL UP1, P4 ;  /* 0x0000000000ff7886 */ /* 0x000fe20002020000 */
[----:B------:R-:W-:Y:S01]  /*4c50*/  @!P4 R2UR UR8, R0 ;  /* 0x000000000008c2ca */ /* 0x000fe200000e0000 */
[----:B------:R-:W-:Y:S01]  /*4c60*/  @!P4 IMAD.MOV.U32 R0, RZ, RZ, 0x2000 ;  /* 0x00002000ff00c424 */ /* 0x000fe200078e00ff */
[----:B------:R-:W-:Y:S01]  /*4c70*/  UMOV UR44, UR36 ;  /* 0x00000024002c7c82 */ /* 0x000fe20008000000 */
[----:B------:R-:W-:Y:S01]  /*4c80*/  UPRMT UR21, UR37, 0x654, UR41 ;  /* 0x0000065425157896 */ /* 0x000fe20008000029 */
[----:B------:R-:W-:Y:S01]  /*4c90*/  @!P4 IADD3 R9, P0, PT, R32, 0x580, RZ ;  /* 0x000005802009c810 */ /* 0x000fe20007f1e0ff */
[----:B------:R-:W-:Y:S01]  /*4ca0*/  @!UP1 UIADD3 UR40, UPT, UPT, UR7, 0x200, URZ ;  /* 0x0000020007289890 */ /* 0x000fe2000fffe0ff */
[----:B------:R-:W-:Y:S05]  /*4cb0*/  VOTEU.ALL UP1, P4 ;  /* 0x0000000000ff7886 */ /* 0x000fea0002020000 */
[----:B------:R-:W-:Y:S01]  /*4cc0*/  IMAD.U32 R10, RZ, RZ, UR9 ;  /* 0x00000009ff0a7e24 */ /* 0x000fe2000f8e00ff */
[----:B------:R-:W-:Y:S01]  /*4cd0*/  UMOV UR9, 0x10000000 ;  /* 0x1000000000097882 */ /* 0x000fe20000000000 */
[----:B------:R-:W-:Y:S01]  /*4ce0*/  IMAD.U32 R11, RZ, RZ, UR8 ;  /* 0x00000008ff0b7e24 */ /* 0x000fe2000f8e00ff */
[----:B------:R-:W-:Y:S02]  /*4cf0*/  UMOV UR8, 0x0 ;  /* 0x0000000000087882 */ /* 0x000fe40000000000 */
[----:B------:R-:W-:Y:S02]  /*4d00*/  @!P4 R2UR UR10, R10 ;  /* 0x000000000a0ac2ca */ /* 0x000fe400000e0000 */
[----:B------:R-:W-:Y:S11]  /*4d10*/  @!P4 R2UR UR11, R11 ;  /* 0x000000000b0bc2ca */ /* 0x000ff600000e0000 */
[----:B------:R-:W-:Y:S02]  /*4d20*/  @!UPT UIADD3 URZ, UPT, UPT, URZ, URZ, URZ ;  /* 0x000000fffffff290 */ /* 0x000fe4000fffe0ff */
[----:B------:R2:W-:Y:S01]  /*4d30*/  @!UP1 UTMALDG.3D [UR40], [UR10], desc[UR8] ;  /* 0x000008280a0095b4 */ /* 0x0005e20008011000 */
[----:B------:R4:W-:Y:S01]  /*4d40*/  @!P4 SYNCS.ARRIVE.TRANS64.RED.A0TR RZ, [UR7+0x80], R0 ;  /* 0x00008000ffffc9a7 */ /* 0x0009e20008300407 */
[----:B------:R-:W-:Y:S01]  /*4d50*/  SYNCS.ARRIVE.TRANS64.RED.A1T0 RZ, [UR21], RZ ;  /* 0x000000ffffff79a7 */ /* 0x000fe20008100415 */
[----:B----4-:R-:W-:Y:S01]  /*4d60*/  @!P4 IMAD.X R0, RZ, RZ, R33, P0 ;  /* 0x000000ffff00c224 */ /* 0x010fe200000e0621 */
[----:B------:R-:W4:Y:S02]  /*4d70*/  SYNCS.PHASECHK.TRANS64.TRYWAIT P2, [UR7+0xa8], R12 ;  /* 0x0000a80cff0075a7 */ /* 0x000f240008041107 */
[----:B--2-4-:R-:W-:Y:S05]  /*4d80*/  @!P2 BRA `(.L_x_97) ;  /* 0x000000740024a947 */ /* 0x014fea0003800000 */
.L_x_232:
[----:B------:R-:W-:Y:S01]  /*4d90*/  @!P4 R2UR UR9, R9 ;  /* 0x000000000909c2ca */ /* 0x000fe200000e0000 */
[----:B------:R-:W-:Y:S01]  /*4da0*/  VOTEU.ALL UP1, P4 ;  /* 0x0000000000ff7886 */ /* 0x000fe20002020000 */
[----:B------:R-:W-:Y:S01]  /*4db0*/  @!P4 R2UR UR8, R0 ;  /* 0x000000000008c2ca */ /* 0x000fe200000e0000 */
[----:B------:R-:W-:Y:S01]  /*4dc0*/  @!P4 IMAD.MOV.U32 R0, RZ, RZ, 0x2000 ;  /* 0x00002000ff00c424 */ /* 0x000fe200078e00ff */
[----:B------:R-:W-:Y:S01]  /*4dd0*/  UMOV UR35, UR43 ;  /* 0x0000002b00237c82 */ /* 0x000fe20008000000 */
[----:B------:R-:W-:Y:S01]  /*4de0*/  UPRMT UR15, UR37, 0x654, UR33 ;  /* 0x00000654250f7896 */ /* 0x000fe20008000021 */
[----:B------:R-:W-:Y:S01]  /*4df0*/  @!P4 IADD3 R9, P0, PT, R32, 0x580, RZ ;  /* 0x000005802009c810 */ /* 0x000fe20007f1e0ff */
[----:B------:R-:W-:Y:S02]  /*4e00*/  @!UP1 UIADD3 UR34, UPT, UPT, UR42, 0x10, URZ ;  /* 0x000000102a229890 */ /* 0x000fe4000fffe0ff */
[----:B------:R-:W-:Y:S01]  /*4e10*/  @!UP1 UIADD3 UR32, UPT, UPT, UR7, 0x2200, URZ ;  /* 0x0000220007209890 */ /* 0x000fe2000fffe0ff */
[----:B------:R-:W-:Y:S03]  /*4e20*/  VOTEU.ALL UP1, P4 ;  /* 0x0000000000ff7886 */ /* 0x000fe60002020000 */
        /* <DEDUP_REMOVED lines=13> */
.L_x_234:
[----:B------:R-:W-:Y:S01]  /*4f00*/  @!P4 R2UR UR9, R9 ;  /* 0x000000000909c2ca */ /* 0x000fe200000e0000 */
[----:B------:R-:W-:Y:S01]  /*4f10*/  VOTEU.ALL UP1, P4 ;  /* 0x0000000000ff7886 */ /* 0x000fe20002020000 */
[----:B------:R-:W-:Y:S01]  /*4f20*/  @!P4 R2UR UR8, R0 ;  /* 0x000000000008c2ca */ /* 0x000fe200000e0000 */
[----:B------:R-:W-:Y:S01]  /*4f30*/  @!P4 IMAD.MOV.U32 R0, RZ, RZ, 0x2000 ;  /* 0x00002000ff00c424 */ /* 0x000fe200078e00ff */
[----:B------:R-:W-:Y:S01]  /*4f40*/  UMOV UR27, UR43 ;  /* 0x0000002b001b7c82 */ /* 0x000fe20008000000 */
[----:B------:R-:W-:Y:S01]  /*4f50*/  UMOV UR28, UR36 ;  /* 0x00000024001c7c82 */ /* 0x000fe20008000000 */
[----:B------:R-:W-:Y:S01]  /*4f60*/  @!UP1 UIADD3 UR26, UPT, UPT, UR42, 0x20, URZ ;  /* 0x000000202a1a9890 */ /* 0x000fe2000fffe0ff */
[----:B------:R-:W-:Y:S01]  /*4f70*/  @!P4 IADD3 R9, P0, PT, R32, 0x580, RZ ;  /* 0x000005802009c810 */ /* 0x000fe20007f1e0ff */
[----:B------:R-:W-:Y:S01]  /*4f80*/  @!UP1 UIADD3 UR24, UPT, UPT, UR7, 0x4200, URZ ;  /* 0x0000420007189890 */ /* 0x000fe2000fffe0ff */
[----:B------:R-:W-:Y:S01]  /*4f90*/  VOTEU.ALL UP1, P4 ;  /* 0x0000000000ff7886 */ /* 0x000fe20002020000 */
[----:B------:R-:W-:Y:S03]  /*4fa0*/  UPRMT UR14, UR37, 0x654, UR25 ;  /* 0x00000654250e7896 */ /* 0x000fe60008000019 */
        /* <DEDUP_REMOVED lines=13> */
.L_x_236:
[----:B------:R-:W-:Y:S01]  /*5080*/  @!P4 R2UR UR9, R9 ;  /* 0x000000000909c2ca */ /* 0x000fe200000e0000 */
[----:B------:R-:W-:Y:S01]  /*5090*/  VOTEU.ALL UP1, P4 ;  /* 0x0000000000ff7886 */ /* 0x000fe20002020000 */
[----:B------:R-:W-:Y:S01]  /*50a0*/  @!P4 R2UR UR8, R0 ;  /* 0x000000000008c2ca */ /* 0x000fe200000e0000 */
[----:B------:R-:W-:Y:S01]  /*50b0*/  @!P4 IMAD.MOV.U32 R0, RZ, RZ, 0x2000 ;  /* 0x00002000ff00c424 */ /* 0x000fe200078e00ff */
[----:B------:R-:W-:Y:S01]  /*50c0*/  UMOV UR19, UR43 ;  /* 0x0000002b00137c82 */ /* 0x000fe20008000000 */
[----:B------:R-:W-:Y:S01]  /*50d0*/  UMOV UR20, UR36 ;  /* 0x0000002400147c82 */ /* 0x000fe20008000000 */
[----:B------:R-:W-:Y:S01]  /*50e0*/  @!UP1 UIADD3 UR18, UPT, UPT, UR42, 0x30, URZ ;  /* 0x000000302a129890 */ /* 0x000fe2000fffe0ff */
[----:B------:R-:W-:Y:S01]  /*50f0*/  SHF.L.U32 R20, RZ, 0x1f, RZ ;  /* 0x0000001fff147819 */ /* 0x000fe200000006ff */
[----:B------:R-:W-:Y:S01]  /*5100*/  @!UP1 UIADD3 UR16, UPT, UPT, UR7, 0x6200, URZ ;  /* 0x0000620007109890 */ /* 0x000fe2000fffe0ff */
[----:B------:R-:W-:Y:S01]  /*5110*/  @!P4 IADD3 R9, P0, PT, R32, 0x580, RZ ;  /* 0x000005802009c810 */ /* 0x000fe20007f1e0ff */
[----:B------:R-:W-:Y:S01]  /*5120*/  VOTEU.ALL UP1, P4 ;  /* 0x0000000000ff7886 */ /* 0x000fe20002020000 */
[----:B------:R-:W-:Y:S02]  /*5130*/  UPRMT UR13, UR37, 0x654, UR17 ;  /* 0x00000654250d7896 */ /* 0x000fe40008000011 */
        /* <DEDUP_REMOVED lines=13> */
.L_x_238:
[----:B------:R-:W-:Y:S01]  /*5210*/  @!P4 R2UR UR9, R9 ;  /* 0x000000000909c2ca */ /* 0x000fe200000e0000 */
[----:B------:R-:W-:Y:S01]  /*5220*/  VOTEU.ALL UP1, P4 ;  /* 0x0000000000ff7886 */ /* 0x000fe20002020000 */
[----:B------:R-:W-:Y:S01]  /*5230*/  @!P4 R2UR UR8, R0 ;  /* 0x000000000008c2ca */ /* 0x000fe200000e0000 */
[----:B------:R-:W-:Y:S01]  /*5240*/  @!P4 IMAD.MOV.U32 R0, RZ, RZ, 0x2000 ;  /* 0x00002000ff00c424 */ /* 0x000fe200078e00ff */
[----:B------:R-:W-:Y:S01]  /*5250*/  UMOV UR18, 0x0 ;  /* 0x0000000000127882 */ /* 0x000fe20000000000 */
[----:B------:R-:W-:Y:S01]  /*5260*/  UMOV UR19, 0x10000000 ;  /* 0x1000000000137882 */ /* 0x000fe20000000000 */
[----:B------:R-:W-:Y:S01]  /*5270*/  @!UP1 UIADD3 UR10, UPT, UPT, UR42, 0x40, URZ ;  /* 0x000000402a0a9890 */ /* 0x000fe2000fffe0ff */
[----:B------:R-:W-:Y:S01]  /*5280*/  @!P4 IADD3 R9, P0, PT, R32, 0x580, RZ ;  /* 0x000005802009c810 */ /* 0x000fe20007f1e0ff */
[----:B------:R-:W-:Y:S01]  /*5290*/  UMOV UR11, UR43 ;  /* 0x0000002b000b7c82 */ /* 0x000fe20008000000 */
[----:B------:R-:W-:Y:S04]  /*52a0*/  UMOV UR12, UR36 ;  /* 0x00000024000c7c82 */ /* 0x000fe80008000000 */
[----:B------:R-:W-:Y:S01]  /*52b0*/  IMAD.U32 R10, RZ, RZ, UR9 ;  /* 0x00000009ff0a7e24 */ /* 0x000fe2000f8e00ff */
[----:B------:R-:W-:Y:S01]  /*52c0*/  UMOV UR9, UR41 ;  /* 0x0000002900097c82 */ /* 0x000fe20008000000 */
[----:B------:R-:W-:Y:S01]  /*52d0*/  IMAD.U32 R11, RZ, RZ, UR8 ;  /* 0x00000008ff0b7e24 */ /* 0x000fe2000f8e00ff */
[----:B------:R-:W-:Y:S02]  /*52e0*/  @!UP1 UIADD3 UR8, UPT, UPT, UR7, 0x200, URZ ;  /* 0x0000020007089890 */ /* 0x000fe4000fffe0ff */
[----:B------:R-:W-:Y:S01]  /*52f0*/  @!P4 R2UR UR22, R10 ;  /* 0x000000000a16c2ca */ /* 0x000fe200000e0000 */
[----:B------:R-:W-:Y:S01]  /*5300*/  VOTEU.ALL UP1, P4 ;  /* 0x0000000000ff7886 */ /* 0x000fe20002020000 */
        /* <DEDUP_REMOVED lines=8> */
.L_x_240:
        /* <DEDUP_REMOVED lines=9> */
[----:B------:R-:W-:Y:S03]  /*5420*/  UMOV UR12, UR36 ;  /* 0x00000024000c7c82 */ /* 0x000fe60008000000 */
[----:B------:R-:W-:Y:S02]  /*5430*/  @!P4 IMAD.X R21, RZ, RZ, R33, P0 ;  /* 0x000000ffff15c224 */ /* 0x000fe400000e0621 */
        /* <DEDUP_REMOVED lines=11> */
[----:B------:R-:W4:Y:S02]  /*54f0*/  SYNCS.PHASECHK.TRANS64.TRYWAIT P2, [UR7+0xb0], R20 ;  /* 0x0000b014ff0075a7 */ /* 0x000f240008041107 */
[----:B--2-4-:R-:W-:Y:S05]  /*5500*/  @!P2 BRA `(.L_x_102) ;  /* 0x0000006c00bca947 */ /* 0x014fea0003800000 */
.L_x_242:
[----:B------:R-:W2:Y:S01]  /*5510*/  LDC.64 R14, c[0x0][0xb10] ;  /* 0x0002c400ff0e7b82 */ /* 0x000ea20000000a00 */
[----:B------:R-:W-:Y:S01]  /*5520*/  @!P4 R2UR UR9, R34 ;  /* 0x000000002209c2ca */ /* 0x000fe200000e0000 */
[----:B------:R-:W-:Y:S01]  /*5530*/  VOTEU.ALL UP1, P4 ;  /* 0x0000000000ff7886 */ /* 0x000fe20002020000 */
[----:B------:R-:W-:Y:S01]  /*5540*/  @!P4 R2UR UR8, R21 ;  /* 0x000000001508c2ca */ /* 0x000fe200000e0000 */
[----:B------:R-:W-:Y:S01]  /*5550*/  @!P4 IMAD.MOV.U32 R21, RZ, RZ, 0x2000 ;  /* 0x00002000ff15c424 */ /* 0x000fe200078e00ff */
[----:B------:R-:W-:Y:S03]  /*5560*/  UMOV UR18, 0x0 ;  /* 0x0000000000127882 */ /* 0x000fe60000000000 */
[----:B------:R-:W4:Y:S01]  /*5570*/  LDC.64 R10, c[0x0][0xb18] ;  /* 0x0002c600ff0a7b82 */ /* 0x000f220000000a00 */
[----:B------:R-:W-:Y:S01]  /*5580*/  @!UP1 UIADD3 UR10, UPT, UPT, UR42, 0x60, URZ ;  /* 0x000000602a0a9890 */ /* 0x000fe2000fffe0ff */
[----:B------:R-:W-:Y:S01]  /*5590*/  @P3 SHF.R.U32.HI R24, RZ, 0x10, R29 ;  /* 0x00000010ff183819 */ /* 0x000fe2000001161d */
[----:B------:R-:W-:Y:S01]  /*55a0*/  UMOV UR19, 0x10000000 ;  /* 0x1000000000137882 */ /* 0x000fe20000000000 */
[----:B------:R-:W-:Y:S01]  /*55b0*/  UMOV UR11, UR43 ;  /* 0x0000002b000b7c82 */ /* 0x000fe20008000000 */
[----:B------:R-:W-:Y:S03]  /*55c0*/  UMOV UR12, UR36 ;  /* 0x00000024000c7c82 */ /* 0x000fe60008000000 */
[----:B------:R-:W5:Y:S01]  /*55d0*/  @!P1 LDC R0, c[0x0][0xb20] ;  /* 0x0002c800ff009b82 */ /* 0x000f620000000800 */
[----:B------:R-:W-:Y:S02]  /*55e0*/  VIADD R27, R27, 0x1 ;  /* 0x000000011b1b7836 */ /* 0x000fe40000000000 */
[----:B------:R-:W-:Y:S05]  /*55f0*/  IMAD.U32 R36, RZ, RZ, UR9 ;  /* 0x00000009ff247e24 */ /* 0x000fea000f8e00ff */
[----:B-1----:R-:W1:Y:S01]  /*5600*/  @!P1 LDC R3, c[0x0][0xb0c] ;  /* 0x0002c300ff039b82 */ /* 0x002e620000000800 */
[----:B------:R-:W-:Y:S01]  /*5610*/  IMAD.U32 R37, RZ, RZ, UR8 ;  /* 0x00000008ff257e24 */ /* 0x000fe2000f8e00ff */
[----:B------:R-:W-:Y:S01]  /*5620*/  @!UP1 UIADD3 UR8, UPT, UPT, UR7, 0x4200, URZ ;  /* 0x0000420007089890 */ /* 0x000fe2000fffe0ff */
[----:B------:R-:W-:Y:S01]  /*5630*/  @!P4 R2UR UR20, R36 ;  /* 0x000000002414c2ca */ /* 0x000fe200000e0000 */
[----:B------:R-:W-:Y:S02]  /*5640*/  VOTEU.ALL UP1, P4 ;  /* 0x0000000000ff7886 */ /* 0x000fe40002020000 */
[----:B------:R-:W-:Y:S01]  /*5650*/  @!P4 R2UR UR21, R37 ;  /* 0x000000002515c2ca */ /* 0x000fe200000e0000 */
[----:B------:R-:W-:Y:S11]  /*5660*/  UMOV UR9, UR25 ;  /* 0x0000001900097c82 */ /* 0x000ff60008000000 */
[----:B------:R-:W-:Y:S01]  /*5670*/  @!UPT UIADD3 URZ, UPT, UPT, URZ, URZ, URZ ;  /* 0x000000fffffff290 */ /* 0x000fe2000fffe0ff */
[----:B------:R1:W-:Y:S01]  /*5680*/  @!UP1 UTMALDG.3D [UR8], [UR20], desc[UR18] ;  /* 0x00001208140095b4 */ /* 0x0003e20008011000 */
[----:B------:R1:W-:Y:S02]  /*5690*/  @!P4 SYNCS.ARRIVE.TRANS64.RED.A0TR RZ, [UR7+0x90], R21 ;  /* 0x00009015ffffc9a7 */ /* 0x0003e40008300407 */
[----:B-1----:R-:W-:Y:S01]  /*56a0*/  @!P1 ISETP.NE.AND P2, PT, R3, 0x1, PT ;  /* 0x000000010300980c */ /* 0x002fe20003f45270 */
[C---:B--2---:R-:W-:Y:S01]  /*56b0*/  @!P1 IMAD.HI.U32 R14, R13.reuse, R14, RZ ;  /* 0x0000000e0d0e9227 */ /* 0x044fe200078e00ff */
[----:B----4-:R-:W-:Y:S03]  /*56c0*/  @!P1 ISETP.NE.AND P0, PT, R10, 0x1, PT ;  /* 0x000000010a00980c */ /* 0x010fe60003f05270 */
[C---:B------:R-:W-:Y:S01]  /*56d0*/  @!P1 IMAD.HI.U32 R11, R8.reuse, R11, RZ ;  /* 0x0000000b080b9227 */ /* 0x040fe200078e00ff */
[----:B------:R-:W-:Y:S04]  /*56e0*/  @!P1 SHF.R.U32.HI R14, RZ, R15, R14 ;  /* 0x0000000fff0e9219 */ /* 0x000fe8000001160e */
[----:B-----5:R-:W-:Y:S01]  /*56f0*/  @!P1 SHF.R.U32.HI R9, RZ, R0, R11 ;  /* 0x00000000ff099219 */ /* 0x020fe2000001160b */
[----:B------:R-:W-:Y:S01]  /*5700*/  SYNCS.ARRIVE.TRANS64.RED.A1T0 RZ, [UR14], RZ ;  /* 0x000000ffffff79a7 */ /* 0x000fe2000810040e */
[----:B------:R-:W-:Y:S02]  /*5710*/  @!P1 SEL R14, R13, R14, !P2 ;  /* 0x0000000e0d0e9207 */ /* 0x000fe40005000000 */
[----:B------:R-:W-:Y:S01]  /*5720*/  @!P1 SEL R9, R8, R9, !P0 ;  /* 0x0000000908099207 */ /* 0x000fe20004000000 */
[----:B------:R-:W1:Y:S04]  /*5730*/  SYNCS.PHASECHK.TRANS64.TRYWAIT P5, [UR7+0xb8], R20 ;  /* 0x0000b814ff0075a7 */ /* 0x000e6800080a1107 */
[----:B------:R-:W-:Y:S02]  /*5740*/  @!P1 IMAD.IADD R0, R9, 0x1, -R14 ;  /* 0x0000000109009824 */ /* 0x000fe400078e0a0e */
[----:B------:R-:W-:Y:S02]  /*5750*/  @!P1 IMAD.IADD R9, R14, 0x1, -R9 ;  /* 0x000000010e099824 */ /* 0x000fe400078e0a09 */
[----:B------:R-:W-:Y:S02]  /*5760*/  @!P1 IMAD R13, R0, R3, R13 ;  /* 0x00000003000d9224 */ /* 0x000fe400078e020d */
[----:B------:R-:W-:Y:S01]  /*5770*/  @!P1 IMAD R8, R9, R10, R8 ;  /* 0x0000000a09089224 */ /* 0x000fe200078e0208 */
[----:B-1----:R-:W-:Y:S06]  /*5780*/  @!P5 BRA `(.L_x_103) ;  /* 0x0000006c0034d947 */ /* 0x002fec0003800000 */
.L_x_244:
[----:B-1----:R-:W-:Y:S01]  /*5790*/  @!P4 IADD3 R3, P0, PT, R32, 0x580, RZ ;  /* 0x000005802003c810 */ /* 0x002fe20007f1e0ff */
[----:B------:R-:W-:Y:S01]  /*57a0*/  VOTEU.ALL UP1, P4 ;  /* 0x0000000000ff7886 */ /* 0x000fe20002020000 */
[----:B------:R-:W-:Y:S01]  /*57b0*/  UMOV UR18, 0x0 ;  /* 0x0000000000127882 */ /* 0x000fe20000000000 */
[----:B------:R-:W-:Y:S01]  /*57c0*/  UMOV UR19, 0x10000000 ;  /* 0x1000000000137882 */ /* 0x000fe20000000000 */
[----:B------:R-:W-:Y:S01]  /*57d0*/  @!P4 R2UR UR9, R3 ;  /* 0x000000000309c2ca */ /* 0x000fe200000e0000 */
[----:B------:R-:W-:Y:S01]  /*57e0*/  @!P4 IMAD.X R0, RZ, RZ, R33, P0 ;  /* 0x000000ffff00c224 */ /* 0x000fe200000e0621 */
[----:B------:R-:W-:Y:S01]  /*57f0*/  @!UP1 UIADD3 UR10, UPT, UPT, UR42, 0x70, URZ ;  /* 0x000000702a0a9890 */ /* 0x000fe2000fffe0ff */
[----:B------:R-:W-:Y:S01]  /*5800*/  ISETP.NE.AND P0, PT, R27, 0x2, PT ;  /* 0x000000021b00780c */ /* 0x000fe20003f05270 */
[----:B------:R-:W-:Y:S01]  /*5810*/  UMOV UR11, UR43 ;  /* 0x0000002b000b7c82 */ /* 0x000fe20008000000 */
[----:B------:R-:W-:Y:S01]  /*5820*/  UMOV UR12, UR36 ;  /* 0x00000024000c7c82 */ /* 0x000fe20008000000 */
[----:B------:R-:W-:Y:S01]  /*5830*/  @!P4 R2UR UR8, R0 ;  /* 0x000000000008c2ca */ /* 0x000fe200000e0000 */
[----:B------:R-:W-:Y:S01]  /*5840*/  IMAD.IADD R20, R8, 0x1, R66 ;  /* 0x0000000108147824 */ /* 0x000fe200078e0242 */
[----:B------:R-:W-:Y:S01]  /*5850*/  @P3 R2UR UR36, R24 ;  /* 0x00000000182432ca */ /* 0x000fe200000e0000 */
[----:B------:R-:W-:Y:S01]  /*5860*/  IMAD.IADD R21, R13, 0x1, R68 ;  /* 0x000000010d157824 */ /* 0x000fe200078e0244 */
[----:B------:R-:W-:Y:S02]  /*5870*/  SEL R0, RZ, 0x1, P0 ;  /* 0x00000001ff007807 */ /* 0x000fe40000000000 */
[----:B------:R-:W-:Y:S01]  /*5880*/  SEL R27, R27, RZ, P0 ;  /* 0x000000ff1b1b7207 */ /* 0x000fe20000000000 */
[----:B------:R-:W-:Y:S01]  /*5890*/  IMAD.U32 R10, RZ, RZ, UR9 ;  /* 0x00000009ff0a7e24 */ /* 0x000fe2000f8e00ff */
[----:B------:R-:W-:Y:S01]  /*58a0*/  UMOV UR9, UR17 ;  /* 0x0000001100097c82 */ /* 0x000fe20008000000 */
[----:B------:R-:W-:Y:S03]  /*58b0*/  LOP3.LUT R25, R25, R0, RZ, 0x3c, !PT ;  /* 0x0000000019197212 */ /* 0x000fe600078e3cff */
[----:B------:R-:W-:Y:S01]  /*58c0*/  @!P4 R2UR UR14, R10 ;  /* 0x000000000a0ec2ca */ /* 0x000fe200000e0000 */
[----:B------:R-:W-:Y:S01]  /*58d0*/  IMAD.U32 R11, RZ, RZ, UR8 ;  /* 0x00000008ff0b7e24 */ /* 0x000fe2000f8e00ff */
[----:B------:R-:W-:Y:S01]  /*58e0*/  @!UP1 UIADD3 UR8, UPT, UPT, UR7, 0x6200, URZ ;  /* 0x0000620007089890 */ /* 0x000fe2000fffe0ff */
[----:B------:R-:W-:Y:S03]  /*58f0*/  VOTEU.ALL UP1, P4 ;  /* 0x0000000000ff7886 */ /* 0x000fe60002020000 */
[----:B------:R-:W-:Y:S11]  /*5900*/  @!P4 R2UR UR15, R11 ;  /* 0x000000000b0fc2ca */ /* 0x000ff600000e0000 */
[----:B------:R-:W-:Y:S02]  /*5910*/  @!UPT UIADD3 URZ, UPT, UPT, URZ, URZ, URZ ;  /* 0x000000fffffff290 */ /* 0x000fe4000fffe0ff */
[----:B------:R2:W-:Y:S01]  /*5920*/  @!UP1 UTMALDG.3D [UR8], [UR14], desc[UR18] ;  /* 0x000012080e0095b4 */ /* 0x0005e20008011000 */
[----:B------:R2:W-:Y:S01]  /*5930*/  @!P4 SYNCS.ARRIVE.TRANS64.RED.A0TR RZ, [UR7+0x98], R23 ;  /* 0x00009817ffffc9a7 */ /* 0x0005e20008300407 */
[----:B------:R-:W-:Y:S01]  /*5940*/  UPLOP3.LUT UP1, UPT, UPT, UPT, UPT, 0x80, 0x8 ;  /* 0x000000000008789c */ /* 0x000fe20003f2f070 */
[----:B------:R-:W-:Y:S01]  /*5950*/  SYNCS.ARRIVE.TRANS64.RED.A1T0 RZ, [UR13], RZ ;  /* 0x000000ffffff79a7 */ /* 0x000fe2000810040d */
[----:B------:R-:W-:Y:S09]  /*5960*/  @P3 BRA `(.L_x_104) ;  /* 0xffffffec00103947 */ /* 0x000ff2000383ffff */
[----:B------:R-:W1:Y:S02]  /*5970*/  SYNCS.PHASECHK.TRANS64.TRYWAIT P0, [UR7+0xa0], R12 ;  /* 0x0000a00cff0075a7 */ /* 0x000e640008001107 */
[----:B-1----:R-:W-:Y:S05]  /*5980*/  @!P0 BRA `(.L_x_105) ;  /* 0x0000006800cc8947 */ /* 0x002fea0003800000 */
.L_x_246:
[----:B------:R-:W4:Y:S02]  /*5990*/  SYNCS.PHASECHK.TRANS64.TRYWAIT P0, [UR7+0xa8], R12 ;  /* 0x0000a80cff0075a7 */ /* 0x000f240008001107 */
[----:B----4-:R-:W-:Y:S05]  /*59a0*/  @!P0 BRA `(.L_x_106) ;  /* 0x0000006800dc8947 */ /* 0x010fea0003800000 */
.L_x_248:
[----:B------:R-:W4:Y:S01]  /*59b0*/  SYNCS.PHASECHK.TRANS64.TRYWAIT P0, [UR7+0xb0], R12 ;  /* 0x0000b00cff0075a7 */ /* 0x000f220008001107 */
[----:B------:R-:W-:Y:S01]  /*59c0*/  HFMA2 R0, -RZ, RZ, 0, 5.9604644775390625e-08 ;  /* 0x00000001ff007431 */ /* 0x000fe200000001ff */
[----:B----4-:R-:W-:Y:S06]  /*59d0*/  @!P0 BRA `(.L_x_107) ;  /* 0x0000006800e88947 */ /* 0x010fec0003800000 */
.L_x_250:
[----:B------:R-:W-:Y:S02]  /*59e0*/  MOV R2, UR7 ;  /* 0x0000000700027c02 */ /* 0x000fe40008000f00 */
[----:B-1----:R-:W-:-:S07]  /*59f0*/  SHF.L.U32 R3, R0, 0x1f, RZ ;  /* 0x0000001f00037819 */ /* 0x002fce00000006ff */
.L_x_108:
[----:B-1----:R1:W4:Y:S02]  /*5a00*/  SYNCS.PHASECHK.TRANS64.TRYWAIT P0, [R2+URZ+0xb8], R3 ;  /* 0x0000b803020075a7 */ /* 0x00232400080011ff */
[----:B----4-:R-:W-:Y:S05]  /*5a10*/  @!P0 NANOSLEEP.SYNCS 0x989680 ;  /* 0x009896800000895d */ /* 0x010fea0003900000 */
[----:B------:R-:W4:Y:S02]  /*5a20*/  @!P0 SYNCS.PHASECHK.TRANS64 P0, [R2+URZ+0xb8], R3 ;  /* 0x0000b803020085a7 */ /* 0x000f2400080010ff */
[----:B--2-4-:R-:W-:Y:S05]  /*5a30*/  @P0 EXIT ;  /* 0x000000000000094d */ /* 0x014fea0003800000 */
[----:B------:R-:W-:Y:S05]  /*5a40*/  BRA `(.L_x_108) ;  /* 0xfffffffc00ec7947 */ /* 0x000fea000383ffff */
.L_x_89:
[----:B------:R-:W-:-:S06]  /*5a50*/  UISETP.GE.AND UP1, UPT, UR10, 0x4, UPT ;  /* 0x000000040a00788c */ /* 0x000fcc000bf26270 */
[----:B------:R-:W-:-:S13]  /*5a60*/  PLOP3.LUT P0, PT, PT, PT, UP1, 0x80, 0x8 ;  /* 0x000000000008781c */ /* 0x000fda0003f0f018 */
[----:B------:R-:W-:Y:S05]  /*5a70*/  @!P0 EXIT ;  /* 0x000000000000894d */ /* 0x000fea0003800000 */
[----:B------:R-:W-:Y:S01]  /*5a80*/  BAR.SYNC.DEFER_BLOCKING 0x6, 0xa0 ;  /* 0x0182800000007b1d */ /* 0x000fe20000010000 */
[C---:B------:R-:W-:Y:S01]  /*5a90*/  IMAD.SHL.U32 R3, R80.reuse, 0x10, RZ ;  /* 0x0000001050037824 */ /* 0x040fe200078e00ff */
[C---:B------:R-:W-:Y:S01]  /*5aa0*/  SHF.L.U32 R33, R80.reuse, 0x10, RZ ;  /* 0x0000001050217819 */ /* 0x040fe200000006ff */
[C---:B------:R-:W-:Y:S01]  /*5ab0*/  IMAD.SHL.U32 R2, R80.reuse, 0x2, RZ ;  /* 0x0000000250027824 */ /* 0x040fe200078e00ff */
[C---:B------:R-:W-:Y:S01]  /*5ac0*/  LOP3.LUT R81, R80.reuse, 0x60, RZ, 0xc0, !PT ;  /* 0x0000006050517812 */ /* 0x040fe200078ec0ff */
[----:B------:R-:W-:Y:S01]  /*5ad0*/  HFMA2 R75, -RZ, RZ, 0, 0 ;  /* 0x00000000ff4b7431 */ /* 0x000fe200000001ff */
[----:B------:R-:W-:Y:S02]  /*5ae0*/  UMOV UR48, 0x400 ;  /* 0x0000040000307882 */ /* 0x000fe40000000000 */
[----:B------:R-:W1:Y:S01]  /*5af0*/  LDC R71, c[0x0][0x370] ;  /* 0x0000dc00ff477b82 */ /* 0x000e620000000800 */
[----:B------:R-:W-:Y:S01]  /*5b00*/  ULEA UR48, UR37, UR48, 0x18 ;  /* 0x0000003025307291 */ /* 0x000fe2000f8ec0ff */
[----:B------:R-:W-:Y:S01]  /*5b10*/  LOP3.LUT R5, R3, 0x60, RZ, 0xc0, !PT ;  /* 0x0000006003057812 */ /* 0x000fe200078ec0ff */
[----:B------:R-:W-:Y:S01]  /*5b20*/  IMAD.MOV.U32 R30, RZ, RZ, RZ ;  /* 0x000000ffff1e7224 */ /* 0x000fe200078e00ff */
[----:B------:R-:W-:Y:S01]  /*5b30*/  LOP3.LUT R78, R80, 0x2, RZ, 0xc0, !PT ;  /* 0x00000002504e7812 */ /* 0x000fe200078ec0ff */
[----:B------:R-:W-:Y:S01]  /*5b40*/  UIADD3 UR4, UPT, UPT, UR48, 0x200, URZ ;  /* 0x0000020030047890 */ /* 0x000fe2000fffe0ff */
[----:B------:R-:W-:Y:S01]  /*5b50*/  LOP3.LUT R2, R5, 0xc, R2, 0xf8, !PT ;  /* 0x0000000c05027812 */ /* 0x000fe200078ef802 */
[----:B------:R-:W-:Y:S01]  /*5b60*/  IMAD.MOV.U32 R84, RZ, RZ, RZ ;  /* 0x000000ffff547224 */ /* 0x000fe200078e00ff */
[----:B------:R-:W2:Y:S01]  /*5b70*/  LDC R28, c[0x0][0xb0c] ;  /* 0x0002c300ff1c7b82 */ /* 0x000ea20000000800 */
[----:B------:R-:W-:Y:S01]  /*5b80*/  LOP3.LUT R33, R33, 0x600000, RZ, 0xc0, !PT ;  /* 0x0060000021217812 */ /* 0x000fe200078ec0ff */
[----:B------:R-:W3:Y:S01]  /*5b90*/  LDCU.64 UR52, c[0x0][0x348] ;  /* 0x00006900ff3477ac */ /* 0x000ee20008000a00 */
[----:B------:R-:W-:Y:S01]  /*5ba0*/  IMAD.U32 R73, RZ, RZ, UR4 ;  /* 0x00000004ff497e24 */ /* 0x000fe2000f8e00ff */
[----:B------:R-:W-:-:S02]  /*5bb0*/  LOP3.LUT R2, R2, 0x790, R3, 0xf8, !PT ;  /* 0x0000079002027812 */ /* 0x000fc400078ef803 */
[----:B------:R-:W-:Y:S01]  /*5bc0*/  LOP3.LUT R80, R80, 0x4, RZ, 0xc0, !PT ;  /* 0x0000000450507812 */ /* 0x000fe200078ec0ff */
[----:B------:R-:W4:Y:S01]  /*5bd0*/  LDCU.64 UR38, c[0x0][0x888] ;  /* 0x00011100ff2677ac */ /* 0x000f220008000a00 */
[----:B------:R-:W1:Y:S01]  /*5be0*/  LDC R69, c[0x0][0xb20] ;  /* 0x0002c800ff457b82 */ /* 0x000e620000000800 */
[----:B------:R-:W3:Y:S01]  /*5bf0*/  LDS R0, [UR48+0x180] ;  /* 0x00018030ff007984 */ /* 0x000ee20008000800 */
[----:B------:R-:W-:Y:S01]  /*5c00*/  LEA R79, R2, R73, 0x2 ;  /* 0x00000049024f7211 */ /* 0x000fe200078e10ff */
[----:B------:R-:W1:Y:S01]  /*5c10*/  LDCU.64 UR44, c[0x0][0x890] ;  /* 0x00011200ff2c77ac */ /* 0x000e620008000a00 */
[----:B------:R-:W-:-:S03]  /*5c20*/  MOV R76, RZ ;  /* 0x000000ff004c7202 */ /* 0x000fc60000000f00 */
[--C-:B------:R-:W-:Y:S01]  /*5c30*/  IMAD R78, R78, -0x10, R79.reuse ;  /* 0xfffffff04e4e7824 */ /* 0x100fe200078e024f */
[----:B------:R-:W1:Y:S01]  /*5c40*/  LDC R27, c[0x0][0xb30] ;  /* 0x0002cc00ff1b7b82 */ /* 0x000e620000000800 */
[----:B------:R-:W-:Y:S01]  /*5c50*/  IMAD R77, R80, -0x10, R79 ;  /* 0xfffffff0504d7824 */ /* 0x000fe200078e024f */
[----:B------:R-:W-:Y:S01]  /*5c60*/  UMOV UR49, URZ ;  /* 0x000000ff00317c82 */ /* 0x000fe20008000000 */
[----:B------:R-:W-:-:S05]  /*5c70*/  UMOV UR51, URZ ;  /* 0x000000ff00337c82 */ /* 0x000fca0008000000 */
[----:B------:R-:W1:Y:S08]  /*5c80*/  LDC.64 R64, c[0x0][0xb10] ;  /* 0x0002c400ff407b82 */ /* 0x000e700000000a00 */
[----:B------:R-:W1:Y:S08]  /*5c90*/  LDC.64 R24, c[0x0][0xb18] ;  /* 0x0002c600ff187b82 */ /* 0x000e700000000a00 */
[----:B------:R-:W1:Y:S08]  /*5ca0*/  LDC.64 R22, c[0x0][0xb28] ;  /* 0x0002ca00ff167b82 */ /* 0x000e700000000a00 */
[----:B------:R-:W1:Y:S01]  /*5cb0*/  LDC.64 R62, c[0x0][0x8b0] ;  /* 0x00022c00ff3e7b82 */ /* 0x000e620000000a00 */
[----:B---3--:R-:W-:-:S07]  /*5cc0*/  IMAD.IADD R33, R0, 0x1, R33 ;  /* 0x0000000100217824 */ /* 0x008fce00078e0221 */
[----:B------:R-:W3:Y:S08]  /*5cd0*/  LDC.64 R60, c[0x0][0x8a8] ;  /* 0x00022a00ff3c7b82 */ /* 0x000ef00000000a00 */
[----:B--2-4-:R-:W1:Y:S02]  /*5ce0*/  LDC R70, c[0x0][0x374] ;  /* 0x0000dd00ff467b82 */ /* 0x014e640000000800 */
.L_x_184:
[C---:B------:R-:W-:Y:S02]  /*5cf0*/  LEA R0, R84.reuse, UR48, 0x3 ;  /* 0x0000003054007c11 */ /* 0x040fe4000f8e18ff */
[----:B------:R-:W-:Y:S02]  /*5d00*/  SHF.L.U32 R3, R75, 0x1f, RZ ;  /* 0x0000001f4b037819 */ /* 0x000fe400000006ff */
[----:B-1----:R-:W-:Y:S02]  /*5d10*/  LEA R16, R84, UR48, 0x4 ;  /* 0x0000003054107c11 */ /* 0x002fe4000f8e20ff */
[----:B------:R-:W2:Y:S02]  /*5d20*/  SYNCS.PHASECHK.TRANS64.TRYWAIT P0, [R0+URZ+0xd0], R3 ;  /* 0x0000d003000075a7 */ /* 0x000ea400080011ff */
[----:B--23--:R-:W-:Y:S05]  /*5d30*/  @!P0 BRA `(.L_x_109) ;  /* 0x0000006800288947 */ /* 0x00cfea0003800000 */
.L_x_251:
[----:B------:R-:W4:Y:S01]  /*5d40*/  LDC.64 R12, c[0x0][0xb10] ;  /* 0x0002c400ff0c7b82 */ /* 0x000f220000000a00 */
[----:B------:R-:W3:Y:S01]  /*5d50*/  LDS.128 R16, [R16+0x160] ;  /* 0x0001600010107984 */ /* 0x000ee20000000c00 */
[----:B-1----:R-:W-:Y:S01]  /*5d60*/  ISETP.NE.AND P1, PT, R27, 0x1, PT ;  /* 0x000000011b00780c */ /* 0x002fe20003f25270 */
[----:B--2---:R-:W-:Y:S01]  /*5d70*/  VIADD R0, R0, 0xe0 ;  /* 0x000000e000007836 */ /* 0x004fe20000000000 */
[----:B------:R-:W-:Y:S04]  /*5d80*/  ISETP.GE.AND P0, PT, R26, 0x1, PT ;  /* 0x000000011a00780c */ /* 0x000fe80003f06270 */
[----:B------:R-:W1:Y:S01]  /*5d90*/  LDC.64 R10, c[0x0][0xb18] ;  /* 0x0002c600ff0a7b82 */ /* 0x000e620000000a00 */
[----:B------:R-:W-:Y:S01]  /*5da0*/  PRMT R0, RZ, 0x654, R0 ;  /* 0x00000654ff007816 */ /* 0x000fe20000000000 */
[----:B------:R-:W-:Y:S01]  /*5db0*/  @!PT LDS RZ, [RZ] ;  /* 0x00000000fffff984 */ /* 0x000fe20000000800 */
[----:B------:R-:W-:Y:S01]  /*5dc0*/  @!PT LDS RZ, [RZ] ;  /* 0x00000000fffff984 */ /* 0x000fe20000000800 */
[----:B------:R-:W-:Y:S01]  /*5dd0*/  @!PT LDS RZ, [RZ] ;  /* 0x00000000fffff984 */ /* 0x000fe20000000800 */
[----:B------:R-:W-:Y:S01]  /*5de0*/  @!PT LDS RZ, [RZ] ;  /* 0x00000000fffff984 */ /* 0x000fe20000000800 */
[----:B------:R2:W-:Y:S06]  /*5df0*/  MEMBAR.ALL.CTA ;  /* 0x0000000000007992 */ /* 0x0005ec0000008000 */
[----:B--2---:R-:W2:Y:S01]  /*5e00*/  FENCE.VIEW.ASYNC.S ;  /* 0x00000000000073c6 */ /* 0x004ea20000000000 */
[----:B------:R-:W1:Y:S08]  /*5e10*/  @!P1 LDC R14, c[0x0][0xb20] ;  /* 0x0002c800ff0e9b82 */ /* 0x000e700000000800 */
[----:B------:R-:W1:Y:S01]  /*5e20*/  @!P1 LDC R9, c[0x0][0xb0c] ;  /* 0x0002c300ff099b82 */ /* 0x000e620000000800 */
[----:B--2---:R2:W-:Y:S01]  /*5e30*/  SYNCS.ARRIVE.TRANS64.RED.A1T0 RZ, [R0+URZ], RZ ;  /* 0x000000ff00ff79a7 */ /* 0x0045e200081004ff */
[----:B---3--:R-:W-:Y:S04]  /*5e40*/  LOP3.LUT P4, RZ, R18, 0x1, RZ, 0xc0, !PT ;  /* 0x0000000112ff7812 */ /* 0x008fe8000788c0ff */
[----:B------:R-:W-:Y:S09]  /*5e50*/  P2R R82, PR, RZ, 0x10 ;  /* 0x00000010ff527803 */ /* 0x000ff20000000000 */
[----:B------:R-:W-:Y:S02]  /*5e60*/  @P4 MOV R31, R16 ;  /* 0x00000010001f4202 */ /* 0x000fe40000000f00 */
[----:B------:R-:W-:Y:S01]  /*5e70*/  @P4 LOP3.LUT R29, R17, 0xffff, RZ, 0xc0, !PT ;  /* 0x0000ffff111d4812 */ /* 0x000fe200078ec0ff */
[----:B--2-4-:R-:W-:Y:S06]  /*5e80*/  @!P0 BRA `(.L_x_110) ;  /* 0x0000000000a48947 */ /* 0x014fec0003800000 */
[----:B------:R-:W-:Y:S01]  /*5e90*/  IMAD.HI.U32 R36, R70, R25, RZ ;  /* 0x0000001946247227 */ /* 0x000fe200078e00ff */
[----:B------:R-:W-:Y:S02]  /*5ea0*/  ISETP.NE.AND P0, PT, R24, 0x1, PT ;  /* 0x000000011800780c */ /* 0x000fe40003f05270 */
[----:B------:R-:W-:Y:S01]  /*5eb0*/  ISETP.NE.AND P2, PT, R26, 0x1, PT ;  /* 0x000000011a00780c */ /* 0x000fe20003f45270 */
[-C--:B------:R-:W-:Y:S01]  /*5ec0*/  IMAD.HI.U32 R34, R71, R64.reuse, RZ ;  /* 0x0000004047227227 */ /* 0x080fe200078e00ff */
[----:B------:R-:W-:Y:S02]  /*5ed0*/  SHF.R.U32.HI R37, RZ, R69, R36 ;  /* 0x00000045ff257219 */ /* 0x000fe40000011624 */
[----:B------:R-:W-:Y:S01]  /*5ee0*/  ISETP.NE.AND P3, PT, R28, 0x1, PT ;  /* 0x000000011c00780c */ /* 0x000fe20003f65270 */
[----:B------:R-:W-:Y:S01]  /*5ef0*/  IMAD.HI.U32 R40, R29, R25, RZ ;  /* 0x000000191d287227 */ /* 0x000fe200078e00ff */
[----:B------:R-:W-:Y:S02]  /*5f00*/  SHF.R.U32.HI R34, RZ, R65, R34 ;  /* 0x00000041ff227219 */ /* 0x000fe40000011622 */
[----:B------:R-:W-:Y:S01]  /*5f10*/  SEL R3, R70, R37, !P0 ;  /* 0x0000002546037207 */ /* 0x000fe20004000000 */
[----:B------:R-:W-:Y:S01]  /*5f20*/  IMAD.HI.U32 R38, R31, R64, RZ ;  /* 0x000000401f267227 */ /* 0x000fe200078e00ff */
[----:B------:R-:W-:Y:S03]  /*5f30*/  SEL R7, R71, R34, !P3 ;  /* 0x0000002247077207 */ /* 0x000fe60005800000 */
[-C--:B------:R-:W-:Y:S01]  /*5f40*/  IMAD.HI.U32 R34, R3, R22.reuse, RZ ;  /* 0x0000001603227227 */ /* 0x080fe200078e00ff */
[----:B------:R-:W-:Y:S03]  /*5f50*/  SHF.R.U32.HI R38, RZ, R65, R38 ;  /* 0x00000041ff267219 */ /* 0x000fe60000011626 */
[----:B------:R-:W-:Y:S01]  /*5f60*/  IMAD.HI.U32 R36, R7, R22, RZ ;  /* 0x0000001607247227 */ /* 0x000fe200078e00ff */
[----:B------:R-:W-:Y:S02]  /*5f70*/  @P2 SHF.R.U32.HI R3, RZ, R23, R34 ;  /* 0x00000017ff032219 */ /* 0x000fe40000011622 */
[----:B------:R-:W-:Y:S02]  /*5f80*/  SHF.R.U32.HI R34, RZ, R69, R40 ;  /* 0x00000045ff227219 */ /* 0x000fe40000011628 */
[----:B------:R-:W-:Y:S01]  /*5f90*/  @P2 SHF.R.U32.HI R7, RZ, R23, R36 ;  /* 0x00000017ff072219 */ /* 0x000fe20000011624 */
[C---:B------:R-:W-:Y:S01]  /*5fa0*/  IMAD R2, R26.reuse, R3, RZ ;  /* 0x000000031a027224 */ /* 0x040fe200078e02ff */
[----:B------:R-:W-:Y:S02]  /*5fb0*/  SEL R5, R29, R34, !P0 ;  /* 0x000000221d057207 */ /* 0x000fe40004000000 */
[----:B------:R-:W-:Y:S01]  /*5fc0*/  SEL R3, R31, R38, !P3 ;  /* 0x000000261f037207 */ /* 0x000fe20005800000 */
[----:B------:R-:W-:Y:S01]  /*5fd0*/  IMAD R4, R26, R7, RZ ;  /* 0x000000071a047224 */ /* 0x000fe200078e02ff */
[C---:B------:R-:W-:Y:S01]  /*5fe0*/  ISETP.GE.AND P0, PT, R5.reuse, R2, PT ;  /* 0x000000020500720c */ /* 0x040fe20003f06270 */
[----:B------:R-:W-:Y:S03]  /*5ff0*/  IMAD.HI.U32 R6, R5, R22, RZ ;  /* 0x0000001605067227 */ /* 0x000fe600078e00ff */
[----:B------:R-:W-:Y:S01]  /*6000*/  ISETP.GE.OR P0, PT, R3, R4, P0 ;  /* 0x000000040300720c */ /* 0x000fe20000706670 */
[----:B------:R-:W-:Y:S01]  /*6010*/  IMAD.MOV R4, RZ, RZ, -R3 ;  /* 0x000000ffff047224 */ /* 0x000fe200078e0a03 */
[-C--:B------:R-:W-:Y:S03]  /*6020*/  SHF.R.U32.HI R6, RZ, R23.reuse, R6 ;  /* 0x00000017ff067219 */ /* 0x080fe60000011606 */
[----:B------:R-:W-:Y:S01]  /*6030*/  IMAD R31, R28, R4, R31 ;  /* 0x000000041c1f7224 */ /* 0x000fe200078e021f */
[----:B------:R-:W-:Y:S05]  /*6040*/  SEL R15, R5, R6, !P2 ;  /* 0x00000006050f7207 */ /* 0x000fea0005000000 */
[----:B------:R-:W-:Y:S02]  /*6050*/  IMAD.MOV R6, RZ, RZ, -R15 ;  /* 0x000000ffff067224 */ /* 0x000fe400078e0a0f */
[C---:B------:R-:W-:Y:S04]  /*6060*/  @!P0 IMAD.HI.U32 R2, R3.reuse, R22, RZ ;  /* 0x0000001603028227 */ /* 0x040fe800078e00ff */
[----:B------:R-:W-:Y:S01]  /*6070*/  IMAD R6, R26, R6, R5 ;  /* 0x000000061a067224 */ /* 0x000fe200078e0205 */
[----:B------:R-:W-:Y:S04]  /*6080*/  @!P0 SHF.R.U32.HI R2, RZ, R23, R2 ;  /* 0x00000017ff028219 */ /* 0x000fe80000011602 */
[----:B------:R-:W-:Y:S02]  /*6090*/  @!P0 SEL R0, R3, R2, !P2 ;  /* 0x0000000203008207 */ /* 0x000fe40005000000 */
[----:B------:R-:W-:Y:S02]  /*60a0*/  IADD3 R2, PT, PT, -R5, RZ, RZ ;  /* 0x000000ff05027210 */ /* 0x000fe40007ffe1ff */
[----:B------:R-:W-:Y:S01]  /*60b0*/  @!P0 IADD3 R8, PT, PT, R15, -R0, RZ ;  /* 0x800000000f088210 */ /* 0x000fe20007ffe0ff */
[----:B------:R-:W-:Y:S02]  /*60c0*/  @!P0 IMAD R0, R7, R6, R0 ;  /* 0x0000000607008224 */ /* 0x000fe400078e0200 */
[----:B------:R-:W-:Y:S02]  /*60d0*/  IMAD R29, R24, R2, R29 ;  /* 0x00000002181d7224 */ /* 0x000fe400078e021d */
[----:B------:R-:W-:Y:S02]  /*60e0*/  @!P0 IMAD R5, R8, R26, R3 ;  /* 0x0000001a08058224 */ /* 0x000fe400078e0203 */
[----:B------:R-:W-:Y:S04]  /*60f0*/  @!P0 IMAD.MOV.U32 R3, RZ, RZ, R0 ;  /* 0x000000ffff038224 */ /* 0x000fe800078e0000 */
[----:B------:R-:W-:Y:S02]  /*6100*/  IMAD R31, R3, R28, R31 ;  /* 0x0000001c031f7224 */ /* 0x000fe400078e021f */
[----:B------:R-:W-:Y:S07]  /*6110*/  IMAD R29, R5, R24, R29 ;  /* 0x00000018051d7224 */ /* 0x000fee00078e021d */
.L_x_110:
[----:B-1----:R-:W-:Y:S01]  /*6120*/  @!P1 ISETP.NE.AND P0, PT, R10, 0x1, PT ;  /* 0x000000010a00980c */ /* 0x002fe20003f05270 */
[----:B------:R-:W-:Y:S01]  /*6130*/  @!P1 IMAD.HI.U32 R3, R29, R11, RZ ;  /* 0x0000000b1d039227 */ /* 0x000fe200078e00ff */
[----:B------:R-:W-:Y:S01]  /*6140*/  R2UR UR42, R21 ;  /* 0x00000000152a72ca */ /* 0x000fe200000e0000 */
[----:B------:R-:W-:Y:S01]  /*6150*/  BSSY.RECONVERGENT B6, `(.L_x_111) ;  /* 0x0000031000067945 */ /* 0x000fe20003800200 */
[----:B------:R-:W-:Y:S01]  /*6160*/  R2UR UR41, R20 ;  /* 0x00000000142972ca */ /* 0x000fe200000e0000 */
[----:B------:R-:W-:Y:S01]  /*6170*/  @!P1 IMAD.HI.U32 R0, R31, R12, RZ ;  /* 0x0000000c1f009227 */ /* 0x000fe200078e00ff */
[----:B------:R-:W-:Y:S02]  /*6180*/  @!P1 SHF.R.U32.HI R2, RZ, R14, R3 ;  /* 0x0000000eff029219 */ /* 0x000fe40000011603 */
[----:B------:R-:W-:Y:S01]  /*6190*/  @!P1 ISETP.NE.AND P2, PT, R9, 0x1, PT ;  /* 0x000000010900980c */ /* 0x000fe20003f45270 */
[----:B------:R-:W-:Y:S01]  /*61a0*/  VIADD R84, R84, 0x1 ;  /* 0x0000000154547836 */ /* 0x000fe20000000000 */
[----:B------:R-:W-:Y:S02]  /*61b0*/  @!P1 SEL R2, R29, R2, !P0 ;  /* 0x000000021d029207 */ /* 0x000fe40004000000 */
[----:B------:R-:W-:Y:S02]  /*61c0*/  @!P1 SHF.R.U32.HI R0, RZ, R13, R0 ;  /* 0x0000000dff009219 */ /* 0x000fe40000011600 */
[----:B------:R-:W-:Y:S01]  /*61d0*/  LOP3.LUT P0, RZ, R73, 0x1b0, RZ, 0xc0, !PT ;  /* 0x000001b049ff7812 */ /* 0x000fe2000780c0ff */
[----:B------:R-:W-:Y:S01]  /*61e0*/  USHF.L.U32 UR42, UR42, 0x7, URZ ;  /* 0x000000072a2a7899 */ /* 0x000fe200080006ff */
[----:B------:R-:W-:Y:S01]  /*61f0*/  @!P1 SEL R3, R31, R0, !P2 ;  /* 0x000000001f039207 */ /* 0x000fe20005000000 */
[----:B------:R-:W-:Y:S01]  /*6200*/  USHF.L.U32 UR41, UR41, 0x7, URZ ;  /* 0x0000000729297899 */ /* 0x000fe200080006ff */
[----:B------:R-:W-:Y:S03]  /*6210*/  @P4 SHF.R.U32.HI R74, RZ, 0x10, R17 ;  /* 0x00000010ff4a4819 */ /* 0x000fe60000011611 */
[----:B------:R-:W-:Y:S02]  /*6220*/  @!P1 IMAD.IADD R0, R2, 0x1, -R3 ;  /* 0x0000000102009824 */ /* 0x000fe400078e0a03 */
[----:B------:R-:W-:Y:S02]  /*6230*/  @!P1 IMAD.IADD R2, R3, 0x1, -R2 ;  /* 0x0000000103029824 */ /* 0x000fe400078e0a02 */
[----:B------:R-:W-:Y:S02]  /*6240*/  @!P1 IMAD R31, R0, R9, R31 ;  /* 0x00000009001f9224 */ /* 0x000fe400078e021f */
[----:B------:R-:W-:Y:S01]  /*6250*/  @!P1 IMAD R29, R2, R10, R29 ;  /* 0x0000000a021d9224 */ /* 0x000fe200078e021d */
[----:B------:R-:W-:Y:S06]  /*6260*/  @!P0 BRA `(.L_x_112) ;  /* 0x00000000007c8947 */ /* 0x000fec0003800000 */
[----:B------:R-:W1:Y:S01]  /*6270*/  LDCU.64 UR8, c[0x4][0x80] ;  /* 0x01001000ff0877ac */ /* 0x000e620008000a00 */
[----:B------:R-:W-:Y:S01]  /*6280*/  MOV R2, 0x0 ;  /* 0x0000000000027802 */ /* 0x000fe20000000f00 */
[----:B------:R-:W-:Y:S02]  /*6290*/  HFMA2 R12, -RZ, RZ, 0, 5.9604644775390625e-08 ;  /* 0x00000001ff0c7431 */ /* 0x000fe400000001ff */
[----:B------:R-:W-:Y:S01]  /*62a0*/  IMAD.MOV.U32 R8, RZ, RZ, 0x70 ;  /* 0x00000070ff087424 */ /* 0x000fe200078e00ff */
[----:B------:R2:W3:Y:S01]  /*62b0*/  LDC.64 R14, c[0x4][R2] ;  /* 0x01000000020e7b82 */ /* 0x0004e20000000a00 */
[----:B------:R-:W4:Y:S01]  /*62c0*/  LDCU.64 UR6, c[0x4][0x88] ;  /* 0x01001100ff0677ac */ /* 0x000f220008000a00 */
[----:B------:R-:W-:Y:S01]  /*62d0*/  IMAD.MOV.U32 R13, RZ, RZ, RZ ;  /* 0x000000ffff0d7224 */ /* 0x000fe200078e00ff */
[----:B------:R-:W2:Y:S01]  /*62e0*/  LDCU.64 UR4, c[0x4][0x8] ;  /* 0x01000100ff0477ac */ /* 0x000ea20008000a00 */
[----:B-1----:R-:W-:Y:S01]  /*62f0*/  MOV R5, UR9 ;  /* 0x0000000900057c02 */ /* 0x002fe20008000f00 */
[----:B------:R-:W-:Y:S01]  /*6300*/  IMAD.U32 R4, RZ, RZ, UR8 ;  /* 0x00000008ff047e24 */ /* 0x000fe2000f8e00ff */
[----:B----4-:R-:W-:Y:S01]  /*6310*/  MOV R7, UR7 ;  /* 0x0000000700077c02 */ /* 0x010fe20008000f00 */
[----:B------:R-:W-:Y:S01]  /*6320*/  IMAD.U32 R6, RZ, RZ, UR6 ;  /* 0x00000006ff067e24 */ /* 0x000fe2000f8e00ff */
[----:B--2---:R-:W-:Y:S01]  /*6330*/  MOV R11, UR5 ;  /* 0x00000005000b7c02 */ /* 0x004fe20008000f00 */
[----:B------:R-:W-:Y:S02]  /*6340*/  IMAD.U32 R10, RZ, RZ, UR4 ;  /* 0x00000004ff0a7e24 */ /* 0x000fe4000f8e00ff */
[----:B------:R-:W-:Y:S07]  /*6350*/  LEPC R20, `(.L_x_113) ;  /* 0x000000001014794e */ /* 0x000fee0000000000 */
[----:B---3-5:R-:W-:Y:S05]  /*6360*/  CALL.ABS.NOINC R14 ;  /* 0x000000000e007343 */ /* 0x028fea0003c00000 */
.L_x_113:
[----:B------:R-:W1:Y:S01]  /*6370*/  LDCU.64 UR8, c[0x4][0x80] ;  /* 0x01001000ff0877ac */ /* 0x000e620008000a00 */
[----:B------:R-:W2:Y:S01]  /*6380*/  LDC.64 R2, c[0x4][R2] ;  /* 0x0100000002027b82 */ /* 0x000ea20000000a00 */
[----:B------:R-:W-:Y:S02]  /*6390*/  HFMA2 R12, -RZ, RZ, 0, 5.9604644775390625e-08 ;  /* 0x00000001ff0c7431 */ /* 0x000fe400000001ff */
[----:B------:R-:W-:Y:S02]  /*63a0*/  IMAD.MOV.U32 R8, RZ, RZ, 0x70 ;  /* 0x00000070ff087424 */ /* 0x000fe400078e00ff */
[----:B------:R-:W-:Y:S01]  /*63b0*/  IMAD.MOV.U32 R13, RZ, RZ, RZ ;  /* 0x000000ffff0d7224 */ /* 0x000fe200078e00ff */
[----:B------:R-:W3:Y:S01]  /*63c0*/  LDCU.64 UR6, c[0x4][0x88] ;  /* 0x01001100ff0677ac */ /* 0x000ee20008000a00 */
[----:B------:R-:W4:Y:S01]  /*63d0*/  LDCU.64 UR4, c[0x4][0x8] ;  /* 0x01000100ff0477ac */ /* 0x000f220008000a00 */
[----:B-1----:R-:W-:Y:S02]  /*63e0*/  MOV R4, UR8 ;  /* 0x0000000800047c02 */ /* 0x002fe40008000f00 */
[----:B------:R-:W-:Y:S02]  /*63f0*/  MOV R5, UR9 ;  /* 0x0000000900057c02 */ /* 0x000fe40008000f00 */
[----:B---3--:R-:W-:Y:S01]  /*6400*/  MOV R7, UR7 ;  /* 0x0000000700077c02 */ /* 0x008fe20008000f00 */
[----:B------:R-:W-:Y:S01]  /*6410*/  IMAD.U32 R6, RZ, RZ, UR6 ;  /* 0x00000006ff067e24 */ /* 0x000fe2000f8e00ff */
[----:B----4-:R-:W-:Y:S01]  /*6420*/  MOV R11, UR5 ;  /* 0x00000005000b7c02 */ /* 0x010fe20008000f00 */
[----:B------:R-:W-:Y:S02]  /*6430*/  IMAD.U32 R10, RZ, RZ, UR4 ;  /* 0x00000004ff0a7e24 */ /* 0x000fe4000f8e00ff */
[----:B------:R-:W-:Y:S07]  /*6440*/  LEPC R20, `(.L_x_112) ;  /* 0x000000001014794e */ /* 0x000fee0000000000 */
[----:B--2---:R-:W-:Y:S05]  /*6450*/  CALL.ABS.NOINC R2 ;  /* 0x0000000002007343 */ /* 0x004fea0003c00000 */
.L_x_112:
[----:B------:R-:W-:Y:S05]  /*6460*/  BSYNC.RECONVERGENT B6 ;  /* 0x0000000000067941 */ /* 0x000fea0003800200 */
.L_x_111:
[----:B------:R-:W-:Y:S01]  /*6470*/  ISETP.NE.U32.AND P4, PT, R62, RZ, PT ;  /* 0x000000ff3e00720c */ /* 0x000fe20003f85070 */
[----:B------:R-:W-:Y:S01]  /*6480*/  UISETP.NE.AND UP2, UPT, UR50, URZ, UPT ;  /* 0x000000ff3200728c */ /* 0x000fe2000bf45270 */
[----:B------:R-:W-:Y:S01]  /*6490*/  ISETP.NE.U32.AND P2, PT, RZ, UR38, PT ;  /* 0x00000026ff007c0c */ /* 0x000fe2000bf45070 */
[----:B------:R-:W-:Y:S01]  /*64a0*/  UISETP.NE.U32.AND UP1, UPT, UR44, URZ, UPT ;  /* 0x000000ff2c00728c */ /* 0x000fe2000bf25070 */
[----:B------:R-:W-:Y:S01]  /*64b0*/  ISETP.NE.AND.EX P4, PT, R63, RZ, PT, P4 ;  /* 0x000000ff3f00720c */ /* 0x000fe20003f85340 */
[----:B------:R-:W-:Y:S01]  /*64c0*/  UPLOP3.LUT UP0, UPT, UPT, UPT, UPT, 0x40, 0x4 ;  /* 0x000000000004789c */ /* 0x000fe20003f0e870 */
[----:B------:R-:W-:Y:S01]  /*64d0*/  ISETP.NE.AND.EX P2, PT, RZ, UR39, PT, P2 ;  /* 0x00000027ff007c0c */ /* 0x000fe2000bf45320 */
[----:B------:R-:W-:Y:S01]  /*64e0*/  UISETP.NE.AND.EX UP1, UPT, UR45, URZ, UPT, UP1 ;  /* 0x000000ff2d00728c */ /* 0x000fe2000bf25310 */
[----:B------:R-:W-:Y:S04]  /*64f0*/  PLOP3.LUT P1, PT, PT, PT, UP2, 0x80, 0x8 ;  /* 0x000000000008781c */ /* 0x000fe80003f2f028 */
[----:B------:R-:W-:Y:S06]  /*6500*/  @UP2 UPLOP3.LUT UP0, UPT, UPT, UPT, UP1, 0x80, 0x8 ;  /* 0x000000000008289c */ /* 0x000fec0003f0f010 */
[----:B------:R-:W-:Y:S01]  /*6510*/  PLOP3.LUT P0, PT, PT, PT, UP0, 0x80, 0x8 ;  /* 0x000000000008781c */ /* 0x000fe20003f0f008 */
[----:B------:R-:W-:Y:S01]  /*6520*/  @!UPT UIADD3 URZ, UPT, UPT, URZ, URZ, URZ ;  /* 0x000000fffffff290 */ /* 0x000fe2000fffe0ff */
[----:B------:R-:W-:Y:S11]  /*6530*/  BRA.U !UP1, `(.L_x_114) ;  /* 0x0000000109387547 */ /* 0x000ff6000b800000 */
[----:B------:R-:W-:Y:S01]  /*6540*/  UISETP.NE.U32.AND UP0, UPT, UR38, URZ, UPT ;  /* 0x000000ff2600728c */ /* 0x000fe2000bf05070 */
[----:B------:R-:W-:Y:S02]  /*6550*/  HFMA2 R0, -RZ, RZ, 0, 5.9604644775390625e-08 ;  /* 0x00000001ff007431 */ /* 0x000fe400000001ff */
[----:B------:R-:W-:Y:S01]  /*6560*/  IMAD.MOV.U32 R67, RZ, RZ, 0x1 ;  /* 0x00000001ff437424 */ /* 0x000fe200078e00ff */
[----:B------:R-:W-:Y:S06]  /*6570*/  UISETP.NE.AND.EX UP0, UPT, UR39, URZ, UPT, UP0 ;  /* 0x000000ff2700728c */ /* 0x000fec000bf05300 */
[----:B------:R-:W-:Y:S05]  /*6580*/  PLOP3.LUT P3, PT, PT, PT, UP0, 0x80, 0x8 ;  /* 0x000000000008781c */ /* 0x000fea0003f6f008 */
[----:B------:R-:W1:Y:S01]  /*6590*/  @UP0 LDCU.64 UR6, c[0x0][0x888] ;  /* 0x00011100ff0607ac */ /* 0x000e620008000a00 */
[----:B------:R-:W-:Y:S07]  /*65a0*/  @UP0 UIMAD UR4, UR36, UR44, URZ ;  /* 0x0000002c240402a4 */ /* 0x000fee000f8e02ff */
[----:B------:R-:W-:Y:S01]  /*65b0*/  @!P3 PRMT R67, R0, 0x7610, R67 ;  /* 0x000076100043b816 */ /* 0x000fe20000000043 */
[----:B-1----:R-:W-:Y:S03]  /*65c0*/  @UP0 UIMAD.WIDE UR6, UR4, 0x4, UR6 ;  /* 0x00000004040608a5 */ /* 0x002fe6000f8e0206 */
[----:B------:R-:W1:Y:S03]  /*65d0*/  @!UP0 LDCU UR4, c[0x0][0x880] ;  /* 0x00011000ff0487ac */ /* 0x000e660008000800 */
[----:B------:R-:W-:Y:S01]  /*65e0*/  IMAD.U32 R2, RZ, RZ, UR6 ;  /* 0x00000006ff027e24 */ /* 0x000fe2000f8e00ff */
[----:B------:R-:W-:Y:S05]  /*65f0*/  MOV R3, UR7 ;  /* 0x0000000700037c02 */ /* 0x000fea0008000f00 */
[----:B-----5:R2:W5:Y:S02]  /*6600*/  @P3 LDG.E R35, desc[UR46][R2.64] ;  /* 0x0000002e02233981 */ /* 0x020564000c1e1900 */
[----:B-12---:R-:W-:Y:S02]  /*6610*/  @!P3 IMAD.U32 R35, RZ, RZ, UR4 ;  /* 0x00000004ff23be24 */ /* 0x006fe4000f8e00ff */
.L_x_114:
[----:B------:R-:W-:Y:S05]  /*6620*/  @!P4 BRA `(.L_x_115) ;  /* 0x000000000020c947 */ /* 0x000fea0003800000 */
[----:B------:R-:W-:Y:S04]  /*6630*/  ISETP.NE.U32.AND P3, PT, R60, RZ, PT ;  /* 0x000000ff3c00720c */ /* 0x000fe80003f65070 */
[----:B------:R-:W-:Y:S11]  /*6640*/  ISETP.NE.AND.EX P3, PT, R61, RZ, PT, P3 ;  /* 0x000000ff3d00720c */ /* 0x000ff60003f65330 */
[----:B------:R-:W-:Y:S02]  /*6650*/  @!UPT UIADD3 URZ, UPT, UPT, URZ, URZ, URZ ;  /* 0x000000fffffff290 */ /* 0x000fe4000fffe0ff */
[----:B------:R-:W1:Y:S01]  /*6660*/  @P3 LDC.64 R2, c[0x0][0x8a8] ;  /* 0x00022a00ff023b82 */ /* 0x000e620000000a00 */
[----:B------:R-:W-:Y:S04]  /*6670*/  @P3 IMAD R0, R62, UR36, RZ ;  /* 0x000000243e003c24 */ /* 0x000fe8000f8e02ff */
[----:B-1----:R-:W-:Y:S05]  /*6680*/  @P3 IMAD.WIDE R2, R0, 0x4, R2 ;  /* 0x0000000400023825 */ /* 0x002fea00078e0202 */
[----:B-----5:R1:W5:Y:S02]  /*6690*/  @P3 LDG.E R32, desc[UR46][R2.64] ;  /* 0x0000002e02203981 */ /* 0x020364000c1e1900 */
[----:B-1----:R-:W2:Y:S02]  /*66a0*/  @!P3 LDC R32, c[0x0][0x8a0] ;  /* 0x00022800ff20bb82 */ /* 0x002ea40000000800 */
.L_x_115:
[----:B-----5:R-:W-:Y:S01]  /*66b0*/  FSETP.NEU.AND P3, PT, R35, RZ, PT ;  /* 0x000000ff2300720b */ /* 0x020fe20003f6d000 */
[----:B------:R-:W-:Y:S01]  /*66c0*/  BSSY B1, `(.L_x_116) ;  /* 0x0000038000017945 */ /* 0x000fe20003800000 */
[----:B------:R-:W-:Y:S01]  /*66d0*/  SEL R3, RZ, 0xffffffff, P2 ;  /* 0xffffffffff037807 */ /* 0x000fe20001000000 */
[----:B------:R-:W-:Y:S01]  /*66e0*/  IMAD.MOV.U32 R43, RZ, RZ, 0x1 ;  /* 0x00000001ff2b7424 */ /* 0x000fe200078e00ff */
[----:B------:R-:W-:Y:S01]  /*66f0*/  @P1 LOP3.LUT P2, RZ, R67, 0xff, RZ, 0xc0, !PT ;  /* 0x000000ff43ff1812 */ /* 0x000fe2000784c0ff */
[----:B------:R-:W-:Y:S01]  /*6700*/  IMAD R34, R30, 0x80, R33 ;  /* 0x000000801e227824 */ /* 0x000fe200078e0221 */
[----:B------:R-:W-:Y:S01]  /*6710*/  @P1 SEL R2, RZ, 0xffffffff, P3 ;  /* 0xffffffffff021807 */ /* 0x000fe20001800000 */
[----:B------:R-:W-:Y:S01]  /*6720*/  IMAD R85, R80, -0x10, R78 ;  /* 0xfffffff050557824 */ /* 0x000fe200078e024e */
[----:B------:R-:W-:Y:S01]  /*6730*/  LEA R87, R30, UR48, 0x3 ;  /* 0x000000301e577c11 */ /* 0x000fe2000f8e18ff */
[----:B------:R-:W-:Y:S01]  /*6740*/  IMAD.MOV.U32 R88, RZ, RZ, RZ ;  /* 0x000000ffff587224 */ /* 0x000fe200078e00ff */
[----:B------:R-:W-:Y:S02]  /*6750*/  @P0 SEL R2, R3, R2, !P2 ;  /* 0x0000000203020207 */ /* 0x000fe40005000000 */
[----:B------:R-:W-:Y:S02]  /*6760*/  CS2R R46, SRZ ;  /* 0x00000000002e7805 */ /* 0x000fe4000001ff00 */
[----:B------:R-:W-:Y:S02]  /*6770*/  SHF.L.U32 R0, R76, 0x1f, RZ ;  /* 0x0000001f4c007819 */ /* 0x000fe400000006ff */
[----:B------:R-:W-:Y:S02]  /*6780*/  CS2R R44, SRZ ;  /* 0x00000000002c7805 */ /* 0x000fe4000001ff00 */
[----:B------:R-:W-:Y:S02]  /*6790*/  @P1 LOP3.LUT R2, R2, 0x1, RZ, 0xc0, !PT ;  /* 0x0000000102021812 */ /* 0x000fe400078ec0ff */
[----:B------:R-:W-:Y:S02]  /*67a0*/  CS2R R50, SRZ ;  /* 0x0000000000327805 */ /* 0x000fe4000001ff00 */
[----:B------:R-:W-:Y:S02]  /*67b0*/  PLOP3.LUT P2, PT, PT, PT, UP1, 0x80, 0x8 ;  /* 0x000000000008781c */ /* 0x000fe40003f4f018 */
[----:B------:R-:W-:Y:S02]  /*67c0*/  CS2R R48, SRZ ;  /* 0x0000000000307805 */ /* 0x000fe4000001ff00 */
[----:B------:R-:W-:Y:S02]  /*67d0*/  ISETP.NE.U32.OR P5, PT, R2, 0x1, !P1 ;  /* 0x000000010200780c */ /* 0x000fe40004fa5470 */
[----:B------:R-:W-:Y:S02]  /*67e0*/  CS2R R54, SRZ ;  /* 0x0000000000367805 */ /* 0x000fe4000001ff00 */
[----:B------:R-:W-:Y:S02]  /*67f0*/  LOP3.LUT P4, R83, R67, 0xff, RZ, 0xc0, !PT ;  /* 0x000000ff43537812 */ /* 0x000fe4000788c0ff */
[----:B------:R-:W-:Y:S02]  /*6800*/  CS2R R52, SRZ ;  /* 0x0000000000347805 */ /* 0x000fe4000001ff00 */
[----:B------:R-:W-:Y:S02]  /*6810*/  SEL R2, RZ, 0xffffffff, P3 ;  /* 0xffffffffff027807 */ /* 0x000fe40001800000 */
[----:B------:R-:W-:Y:S02]  /*6820*/  CS2R R58, SRZ ;  /* 0x00000000003a7805 */ /* 0x000fe4000001ff00 */
[----:B------:R-:W-:Y:S02]  /*6830*/  P2R R86, PR, RZ, 0x20 ;  /* 0x00000020ff567803 */ /* 0x000fe40000000000 */
[----:B------:R-:W-:Y:S02]  /*6840*/  CS2R R56, SRZ ;  /* 0x0000000000387805 */ /* 0x000fe4000001ff00 */
[----:B------:R-:W-:Y:S02]  /*6850*/  @P2 SEL R2, R3, R2, !P4 ;  /* 0x0000000203022207 */ /* 0x000fe40006000000 */
[----:B------:R-:W-:Y:S02]  /*6860*/  @P5 SHF.L.U32 R4, RZ, 0x1f, RZ ;  /* 0x0000001fff045819 */ /* 0x000fe400000006ff */
[----:B------:R-:W-:Y:S02]  /*6870*/  LOP3.LUT R2, R2, 0x1, RZ, 0xc0, !PT ;  /* 0x0000000102027812 */ /* 0x000fe400078ec0ff */
[----:B------:R-:W1:Y:S02]  /*6880*/  @P5 SYNCS.PHASECHK.TRANS64.TRYWAIT P1, [UR48+0x80], R4 ;  /* 0x00008004ff0055a7 */ /* 0x000e640008021130 */
[----:B------:R-:W-:Y:S04]  /*6890*/  ISETP.NE.U32.AND P2, PT, R2, 0x1, PT ;  /* 0x000000010200780c */ /* 0x000fe80003f45070 */
[----:B------:R-:W-:Y:S01]  /*68a0*/  P2R R89, PR, RZ, 0x4 ;  /* 0x00000004ff597803 */ /* 0x000fe20000000000 */
[----:B------:R3:W4:Y:S01]  /*68b0*/  SYNCS.PHASECHK.TRANS64.TRYWAIT P0, [R87+URZ+0xf0], R0 ;  /* 0x0000f000570075a7 */ /* 0x00072200080011ff */
[----:B-1----:R-:W-:Y:S01]  /*68c0*/  @P5 SEL R43, RZ, 0x1, !P1 ;  /* 0x00000001ff2b5807 */ /* 0x002fe20004800000 */
[----:B---3--:R-:W-:Y:S06]  /*68d0*/  @!P5 BRA `(.L_x_117) ;  /* 0x000000000058d947 */ /* 0x008fec0003800000 */
[----:B------:R-:W-:Y:S01]  /*68e0*/  IMAD.MOV.U32 R47, RZ, RZ, RZ ;  /* 0x000000ffff2f7224 */ /* 0x000fe200078e00ff */
[----:B------:R-:W-:Y:S01]  /*68f0*/  ISETP.NE.AND P1, PT, R43, RZ, PT ;  /* 0x000000ff2b00720c */ /* 0x000fe20003f25270 */
[----:B------:R-:W-:Y:S01]  /*6900*/  BSSY B0, `(.L_x_118) ;  /* 0x000000c000007945 */ /* 0x000fe20003800000 */
[----:B------:R-:W-:Y:S02]  /*6910*/  CS2R R58, SRZ ;  /* 0x00000000003a7805 */ /* 0x000fe4000001ff00 */
[----:B------:R-:W-:Y:S02]  /*6920*/  CS2R R56, SRZ ;  /* 0x0000000000387805 */ /* 0x000fe4000001ff00 */
[----:B------:R-:W-:Y:S02]  /*6930*/  CS2R R54, SRZ ;  /* 0x0000000000367805 */ /* 0x000fe4000001ff00 */
[----:B------:R-:W-:Y:S02]  /*6940*/  CS2R R52, SRZ ;  /* 0x0000000000347805 */ /* 0x000fe4000001ff00 */
[----:B------:R-:W-:Y:S02]  /*6950*/  CS2R R50, SRZ ;  /* 0x0000000000327805 */ /* 0x000fe4000001ff00 */
[----:B------:R-:W-:Y:S02]  /*6960*/  CS2R R48, SRZ ;  /* 0x0000000000307805 */ /* 0x000fe4000001ff00 */
[----:B------:R-:W-:Y:S01]  /*6970*/  CS2R R44, SRZ ;  /* 0x00000000002c7805 */ /* 0x000fe2000001ff00 */
[----:B------:R-:W-:Y:S06]  /*6980*/  @P1 BRA `(.L_x_119) ;  /* 0x00000000000c1947 */ /* 0x000fec0003800000 */
[----:B------:R-:W-:Y:S04]  /*6990*/  SHF.L.U32 R3, RZ, 0x1f, RZ ;  /* 0x0000001fff037819 */ /* 0x000fe800000006ff */
[----:B------:R-:W1:Y:S02]  /*69a0*/  SYNCS.PHASECHK.TRANS64.TRYWAIT P1, [UR48+0x80], R3 ;  /* 0x00008003ff0075a7 */ /* 0x000e640008021130 */
[----:B-1----:R-:W-:Y:S05]  /*69b0*/  @!P1 BRA `(.L_x_120) ;  /* 0x0000005c001c9947 */ /* 0x002fea0003800000 */
.L_x_119:
[----:B------:R-:W-:Y:S05]  /*69c0*/  BSYNC B0 ;  /* 0x0000000000007941 */ /* 0x000fea0003800000 */
.L_x_118:
[----:B------:R-:W-:Y:S01]  /*69d0*/  ISETP.NE.AND P1, PT, R89, RZ, PT ;  /* 0x000000ff5900720c */ /* 0x000fe20003f25270 */
[----:B------:R-:W-:Y:S11]  /*69e0*/  HFMA2 R88, -RZ, RZ, 0, 5.9604644775390625e-08 ;  /* 0x00000001ff587431 */ /* 0x000ff600000001ff */
[----:B------:R-:W-:Y:S01]  /*69f0*/  @!UPT UIADD3 URZ, UPT, UPT, URZ, URZ, URZ ;  /* 0x000000fffffff290 */ /* 0x000fe2000fffe0ff */
[----:B------:R3:W1:Y:S04]  /*6a00*/  @P1 LDS.128 R56, [R79] ;  /* 0x000000004f381984 */ /* 0x0006680000000c00 */
[----:B------:R3:W1:Y:S04]  /*6a10*/  @P1 LDS.128 R52, [R78+0x10] ;  /* 0x000010004e341984 */ /* 0x0006680000000c00 */
[----:B------:R3:W1:Y:S04]  /*6a20*/  @P1 LDS.128 R48, [R77+0x20] ;  /* 0x000020004d301984 */ /* 0x0006680000000c00 */
[----:B------:R3:W1:Y:S02]  /*6a30*/  @P1 LDS.128 R44, [R85+0x30] ;  /* 0x00003000552c1984 */ /* 0x0006640000000c00 */
.L_x_117:
[----:B------:R-:W-:Y:S05]  /*6a40*/  BSYNC B1 ;  /* 0x0000000000017941 */ /* 0x000fea0003800000 */
.L_x_116:
[----:B-1----:R-:W-:Y:S04]  /*6a50*/  SHF.R.U32.HI R3, RZ, 0x15, R34 ;  /* 0x00000015ff037819 */ /* 0x002fe80000011622 */
[----:B------:R-:W-:Y:S01]  /*6a60*/  LOP3.LUT P1, RZ, R3, 0x3, R72, 0x48, !PT ;  /* 0x0000000303ff7812 */ /* 0x000fe20007824848 */
[----:B------:R-:W-:Y:S01]  /*6a70*/  @!UPT UIADD3 URZ, UPT, UPT, URZ, URZ, URZ ;  /* 0x000000fffffff290 */ /* 0x000fe2000fffe0ff */
[----:B----4-:R-:W-:Y:S11]  /*6a80*/  @P0 BRA `(.L_x_121) ;  /* 0x0000000000080947 */ /* 0x010ff60003800000 */
[----:B------:R-:W1:Y:S02]  /*6a90*/  SYNCS.PHASECHK.TRANS64.TRYWAIT P0, [R87+URZ+0xf0], R0 ;  /* 0x0000f000570075a7 */ /* 0x000e6400080011ff */
[----:B-1----:R-:W-:Y:S05]  /*6aa0*/  @!P0 BRA `(.L_x_122) ;  /* 0x0000005800f88947 */ /* 0x002fea0003800000 */
.L_x_121:
[----:B------:R-:W-:Y:S05]  /*6ab0*/  @!P1 BRA `(.L_x_123) ;  /* 0x0000000000409947 */ /* 0x000fea0003800000 */
[----:B------:R-:W4:Y:S01]  /*6ac0*/  LDCU.64 UR8, c[0x4][0x70] ;  /* 0x01000e00ff0877ac */ /* 0x000f220008000a00 */
[----:B------:R-:W-:Y:S01]  /*6ad0*/  MOV R3, 0x0 ;  /* 0x0000000000037802 */ /* 0x000fe20000000f00 */
[----:B------:R-:W-:Y:S02]  /*6ae0*/  HFMA2 R12, -RZ, RZ, 0, 5.9604644775390625e-08 ;  /* 0x00000001ff0c7431 */ /* 0x000fe400000001ff */
[----:B------:R-:W-:Y:S02]  /*6af0*/  IMAD.MOV.U32 R8, RZ, RZ, 0x192 ;  /* 0x00000192ff087424 */ /* 0x000fe400078e00ff */
[----:B------:R-:W-:Y:S01]  /*6b00*/  IMAD.MOV.U32 R13, RZ, RZ, RZ ;  /* 0x000000ffff0d7224 */ /* 0x000fe200078e00ff */
[----:B------:R-:W5:Y:S01]  /*6b10*/  LDCU.64 UR6, c[0x4][0x78] ;  /* 0x01000f00ff0677ac */ /* 0x000f620008000a00 */
[----:B------:R-:W1:Y:S01]  /*6b20*/  LDC.64 R2, c[0x4][R3] ;  /* 0x0100000003027b82 */ /* 0x000e620000000a00 */
[----:B------:R-:W2:Y:S01]  /*6b30*/  LDCU.64 UR4, c[0x4][0x10] ;  /* 0x01000200ff0477ac */ /* 0x000ea20008000a00 */
[----:B----4-:R-:W-:Y:S01]  /*6b40*/  MOV R5, UR9 ;  /* 0x0000000900057c02 */ /* 0x010fe20008000f00 */
[----:B------:R-:W-:Y:S01]  /*6b50*/  IMAD.U32 R4, RZ, RZ, UR8 ;  /* 0x00000008ff047e24 */ /* 0x000fe2000f8e00ff */
[----:B-----5:R-:W-:Y:S01]  /*6b60*/  MOV R7, UR7 ;  /* 0x0000000700077c02 */ /* 0x020fe20008000f00 */
[----:B------:R-:W-:Y:S01]  /*6b70*/  IMAD.U32 R6, RZ, RZ, UR6 ;  /* 0x00000006ff067e24 */ /* 0x000fe2000f8e00ff */
[----:B--2---:R-:W-:Y:S01]  /*6b80*/  MOV R11, UR5 ;  /* 0x00000005000b7c02 */ /* 0x004fe20008000f00 */
[----:B------:R-:W-:Y:S02]  /*6b90*/  IMAD.U32 R10, RZ, RZ, UR4 ;  /* 0x00000004ff0a7e24 */ /* 0x000fe4000f8e00ff */
[----:B------:R-:W-:Y:S07]  /*6ba0*/  LEPC R20, `(.L_x_123) ;  /* 0x000000001014794e */ /* 0x000fee0000000000 */
[----:B-1-3--:R-:W-:Y:S05]  /*6bb0*/  CALL.ABS.NOINC R2 ;  /* 0x0000000002007343 */ /* 0x00afea0003c00000 */
.L_x_123:
[----:B------:R-:W-:Y:S01]  /*6bc0*/  LOP3.LUT R20, R56, 0xffffe000, RZ, 0xc0, !PT ;  /* 0xffffe00038147812 */ /* 0x000fe200078ec0ff */
[----:B------:R-:W-:Y:S05]  /*6bd0*/  WARPSYNC.ALL ;  /* 0x0000000000007948 */ /* 0x000fea0003800000 */
[----:B------:R-:W-:Y:S01]  /*6be0*/  R2UR UR4, R34 ;  /* 0x00000000220472ca */ /* 0x000fe200000e0000 */
[----:B------:R-:W-:Y:S01]  /*6bf0*/  BSSY.RECONVERGENT B0, `(.L_x_124) ;  /* 0x0000058000007945 */ /* 0x000fe20003800200 */
[----:B------:R-:W-:Y:S02]  /*6c00*/  LOP3.LUT R21, R57, 0xffffe000, RZ, 0xc0, !PT ;  /* 0xffffe00039157812 */ /* 0x000fe400078ec0ff */
[----:B------:R-:W-:Y:S02]  /*6c10*/  LOP3.LUT R40, R58, 0xffffe000, RZ, 0xc0, !PT ;  /* 0xffffe0003a287812 */ /* 0x000fe400078ec0ff */
[----:B------:R-:W-:Y:S02]  /*6c20*/  LOP3.LUT R41, R52, 0xffffe000, RZ, 0xc0, !PT ;  /* 0xffffe00034297812 */ /* 0x000fe400078ec0ff */
[----:B------:R-:W-:Y:S05]  /*6c30*/  ISETP.NE.AND P0, PT, R81, RZ, PT ;  /* 0x000000ff5100720c */ /* 0x000fea0003f05270 */
[----:B------:R-:W1:Y:S02]  /*6c40*/  LDTM.x16 R4, tmem[UR4] ;  /* 0x00000004000479ee */ /* 0x000e640008240000 */
[C---:B-12---:R-:W-:Y:S01]  /*6c50*/  FMUL R0, R32.reuse, R4 ;  /* 0x0000000420007220 */ /* 0x046fe20000400000 */
[C---:B------:R-:W-:Y:S01]  /*6c60*/  FMUL R2, R32.reuse, R5 ;  /* 0x0000000520027220 */ /* 0x040fe20000400000 */
[C---:B------:R-:W-:Y:S01]  /*6c70*/  FMUL R3, R32.reuse, R6 ;  /* 0x0000000620037220 */ /* 0x040fe20000400000 */
[----:B------:R-:W-:Y:S01]  /*6c80*/  FMUL R7, R32, R7 ;  /* 0x0000000720077220 */ /* 0x000fe20000400000 */
[----:B------:R-:W-:Y:S01]  /*6c90*/  FFMA R36, R35, R20, R0 ;  /* 0x0000001423247223 */ /* 0x000fe20000000000 */
[----:B------:R-:W-:Y:S01]  /*6ca0*/  LOP3.LUT R20, R59, 0xffffe000, RZ, 0xc0, !PT ;  /* 0xffffe0003b147812 */ /* 0x000fe200078ec0ff */
[C---:B------:R-:W-:Y:S01]  /*6cb0*/  FFMA R37, R35.reuse, R21, R2 ;  /* 0x0000001523257223 */ /* 0x040fe20000000002 */
[----:B------:R-:W-:Y:S01]  /*6cc0*/  LOP3.LUT R21, R54, 0xffffe000, RZ, 0xc0, !PT ;  /* 0xffffe00036157812 */ /* 0x000fe200078ec0ff */
[----:B------:R-:W-:Y:S01]  /*6cd0*/  FFMA R38, R35, R40, R3 ;  /* 0x0000002823267223 */ /* 0x000fe20000000003 */
[----:B------:R-:W-:Y:S01]  /*6ce0*/  LOP3.LUT R40, R53, 0xffffe000, RZ, 0xc0, !PT ;  /* 0xffffe00035287812 */ /* 0x000fe200078ec0ff */
[----:B------:R-:W-:Y:S01]  /*6cf0*/  FFMA R39, R35, R20, R7 ;  /* 0x0000001423277223 */ /* 0x000fe20000000007 */
[----:B------:R-:W-:Y:S01]  /*6d00*/  LOP3.LUT R20, R55, 0xffffe000, RZ, 0xc0, !PT ;  /* 0xffffe00037147812 */ /* 0x000fe200078ec0ff */
[C---:B------:R-:W-:Y:S01]  /*6d10*/  FMUL R4, R32.reuse, R8 ;  /* 0x0000000820047220 */ /* 0x040fe20000400000 */
[----:B------:R-:W-:Y:S01]  /*6d20*/  F2FP.TF32.F32.PACK_B R36, R36 ;  /* 0x00000024ff24723e */ /* 0x000fe200024050ff */
[C---:B------:R-:W-:Y:S01]  /*6d30*/  FMUL R5, R32.reuse, R9 ;  /* 0x0000000920057220 */ /* 0x040fe20000400000 */
[----:B------:R-:W-:Y:S01]  /*6d40*/  F2FP.TF32.F32.PACK_B R37, R37 ;  /* 0x00000025ff25723e */ /* 0x000fe200024050ff */
[C---:B------:R-:W-:Y:S01]  /*6d50*/  FMUL R6, R32.reuse, R10 ;  /* 0x0000000a20067220 */ /* 0x040fe20000400000 */
[----:B------:R-:W-:Y:S01]  /*6d60*/  FMUL R11, R32, R11 ;  /* 0x0000000b200b7220 */ /* 0x000fe20000400000 */
[----:B------:R-:W-:Y:S01]  /*6d70*/  F2FP.TF32.F32.PACK_B R38, R38 ;  /* 0x00000026ff26723e */ /* 0x000fe200024050ff */
[C---:B------:R-:W-:Y:S01]  /*6d80*/  FFMA R4, R35.reuse, R41, R4 ;  /* 0x0000002923047223 */ /* 0x040fe20000000004 */
[----:B------:R-:W-:Y:S01]  /*6d90*/  F2FP.TF32.F32.PACK_B R39, R39 ;  /* 0x00000027ff27723e */ /* 0x000fe200024050ff */
[C---:B------:R-:W-:Y:S01]  /*6da0*/  FFMA R5, R35.reuse, R40, R5 ;  /* 0x0000002823057223 */ /* 0x040fe20000000005 */
[C---:B------:R-:W-:Y:S01]  /*6db0*/  FFMA R6, R35.reuse, R21, R6 ;  /* 0x0000001523067223 */ /* 0x040fe20000000006 */
[----:B------:R-:W-:Y:S01]  /*6dc0*/  FFMA R7, R35, R20, R11 ;  /* 0x0000001423077223 */ /* 0x000fe2000000000b */
[----:B------:R-:W-:Y:S01]  /*6dd0*/  LOP3.LUT R41, R48, 0xffffe000, RZ, 0xc0, !PT ;  /* 0xffffe00030297812 */ /* 0x000fe200078ec0ff */
[----:B------:R1:W-:Y:S01]  /*6de0*/  STS.128 [R79], R36 ;  /* 0x000000244f007388 */ /* 0x0003e20000000c00 */
[----:B------:R-:W-:Y:S01]  /*6df0*/  LOP3.LUT R40, R49, 0xffffe000, RZ, 0xc0, !PT ;  /* 0xffffe00031287812 */ /* 0x000fe200078ec0ff */
[C---:B------:R-:W-:Y:S01]  /*6e00*/  FMUL R8, R32.reuse, R12 ;  /* 0x0000000c20087220 */ /* 0x040fe20000400000 */
[----:B------:R-:W-:Y:S01]  /*6e10*/  FMUL R9, R32, R13 ;  /* 0x0000000d20097220 */ /* 0x000fe20000400000 */
[----:B------:R-:W-:Y:S01]  /*6e20*/  LOP3.LUT R21, R50, 0xffffe000, RZ, 0xc0, !PT ;  /* 0xffffe00032157812 */ /* 0x000fe200078ec0ff */
[C---:B------:R-:W-:Y:S01]  /*6e30*/  FMUL R10, R32.reuse, R14 ;  /* 0x0000000e200a7220 */ /* 0x040fe20000400000 */
[----:B------:R-:W-:Y:S01]  /*6e40*/  LOP3.LUT R20, R51, 0xffffe000, RZ, 0xc0, !PT ;  /* 0xffffe00033147812 */ /* 0x000fe200078ec0ff */
[----:B------:R-:W-:Y:S01]  /*6e50*/  FMUL R15, R32, R15 ;  /* 0x0000000f200f7220 */ /* 0x000fe20000400000 */
[----:B------:R-:W-:Y:S01]  /*6e60*/  F2FP.TF32.F32.PACK_B R4, R4 ;  /* 0x00000004ff04723e */ /* 0x000fe200024050ff */
[C---:B------:R-:W-:Y:S01]  /*6e70*/  FFMA R8, R35.reuse, R41, R8 ;  /* 0x0000002923087223 */ /* 0x040fe20000000008 */
[----:B------:R-:W-:Y:S01]  /*6e80*/  F2FP.TF32.F32.PACK_B R5, R5 ;  /* 0x00000005ff05723e */ /* 0x000fe200024050ff */
[C---:B------:R-:W-:Y:S01]  /*6e90*/  FFMA R9, R35.reuse, R40, R9 ;  /* 0x0000002823097223 */ /* 0x040fe20000000009 */
[----:B------:R-:W-:Y:S01]  /*6ea0*/  F2FP.TF32.F32.PACK_B R6, R6 ;  /* 0x00000006ff06723e */ /* 0x000fe200024050ff */
[C---:B------:R-:W-:Y:S01]  /*6eb0*/  FFMA R10, R35.reuse, R21, R10 ;  /* 0x00000015230a7223 */ /* 0x040fe2000000000a */
[----:B------:R-:W-:Y:S01]  /*6ec0*/  F2FP.TF32.F32.PACK_B R7, R7 ;  /* 0x00000007ff07723e */ /* 0x000fe200024050ff */
[----:B------:R-:W-:Y:S01]  /*6ed0*/  FFMA R11, R35, R20, R15 ;  /* 0x00000014230b7223 */ /* 0x000fe2000000000f */
[----:B------:R-:W-:Y:S01]  /*6ee0*/  LOP3.LUT R41, R44, 0xffffe000, RZ, 0xc0, !PT ;  /* 0xffffe0002c297812 */ /* 0x000fe200078ec0ff */
[C---:B------:R-:W-:Y:S01]  /*6ef0*/  FMUL R12, R32.reuse, R16 ;  /* 0x00000010200c7220 */ /* 0x040fe20000400000 */
[----:B------:R-:W-:Y:S01]  /*6f00*/  LOP3.LUT R40, R45, 0xffffe000, RZ, 0xc0, !PT ;  /* 0xffffe0002d287812 */ /* 0x000fe200078ec0ff */
[----:B------:R1:W-:Y:S01]  /*6f10*/  STS.128 [R78+0x10], R4 ;  /* 0x000010044e007388 */ /* 0x0003e20000000c00 */
        /* <DEDUP_REMOVED lines=13> */
[----:B------:R-:W-:Y:S02]  /*6ff0*/  F2FP.TF32.F32.PACK_B R12, R12 ;  /* 0x0000000cff0c723e */ /* 0x000fe400024050ff */
[----:B------:R-:W-:Y:S01]  /*7000*/  F2FP.TF32.F32.PACK_B R13, R13 ;  /* 0x0000000dff0d723e */ /* 0x000fe200024050ff */
[----:B------:R1:W-:Y:S01]  /*7010*/  STS.128 [R77+0x20], R8 ;  /* 0x000020084d007388 */ /* 0x0003e20000000c00 */
[----:B------:R-:W-:Y:S02]  /*7020*/  F2FP.TF32.F32.PACK_B R14, R14 ;  /* 0x0000000eff0e723e */ /* 0x000fe400024050ff */
[----:B------:R-:W-:Y:S05]  /*7030*/  F2FP.TF32.F32.PACK_B R15, R15 ;  /* 0x0000000fff0f723e */ /* 0x000fea00024050ff */
[----:B------:R1:W-:Y:S01]  /*7040*/  STS.128 [R85+0x30], R12 ;  /* 0x0000300c55007388 */ /* 0x0003e20000000c00 */
[----:B------:R-:W-:Y:S01]  /*7050*/  @!PT LDS RZ, [RZ] ;  /* 0x00000000fffff984 */ /* 0x000fe20000000800 */
[----:B------:R-:W-:Y:S01]  /*7060*/  @!PT LDS RZ, [RZ] ;  /* 0x00000000fffff984 */ /* 0x000fe20000000800 */
[----:B------:R-:W-:Y:S01]  /*7070*/  @!PT LDS RZ, [RZ] ;  /* 0x00000000fffff984 */ /* 0x000fe20000000800 */
[----:B------:R-:W-:Y:S01]  /*7080*/  @!PT LDS RZ, [RZ] ;  /* 0x00000000fffff984 */ /* 0x000fe20000000800 */
[----:B------:R2:W-:Y:S07]  /*7090*/  MEMBAR.ALL.CTA ;  /* 0x0000000000007992 */ /* 0x0005ee0000008000 */
[----:B--2---:R-:W2:Y:S02]  /*70a0*/  FENCE.VIEW.ASYNC.S ;  /* 0x00000000000073c6 */ /* 0x004ea40000000000 */
[----:B--2---:R-:W-:Y:S06]  /*70b0*/  BAR.SYNC.DEFER_BLOCKING 0x1, 0x80 ;  /* 0x0042000000007b1d */ /* 0x004fec0000010000 */
[----:B------:R-:W-:Y:S05]  /*70c0*/  @P0 BRA `(.L_x_125) ;  /* 0x0000000000280947 */ /* 0x000fea0003800000 */
[----:B------:R-:W-:Y:S02]  /*70d0*/  UIADD3 UR4, UPT, UPT, UR48, 0x200, URZ ;  /* 0x0000020030047890 */ /* 0x000fe4000fffe0ff */
[----:B------:R-:W-:Y:S01]  /*70e0*/  UIADD3 UR6, UP0, UPT, UR52, 0x680, URZ ;  /* 0x0000068034067890 */ /* 0x000fe2000ff1e0ff */
[----:B------:R-:W-:Y:S03]  /*70f0*/  UMOV UR43, UR36 ;  /* 0x00000024002b7c82 */ /* 0x000fe60008000000 */
[----:B------:R-:W-:Y:S01]  /*7100*/  MOV R73, UR4 ;  /* 0x0000000400497c02 */ /* 0x000fe20008000f00 */
[----:B------:R-:W-:Y:S03]  /*7110*/  UIADD3.X UR7, UPT, UPT, URZ, UR53, URZ, UP0, !UPT ;  /* 0x00000035ff077290 */ /* 0x000fe600087fe4ff */
[----:B------:R-:W-:Y:S11]  /*7120*/  R2UR UR40, R73 ;  /* 0x00000000492872ca */ /* 0x000ff600000e0000 */
[----:B------:R-:W-:Y:S02]  /*7130*/  @!UPT UIADD3 URZ, UPT, UPT, URZ, URZ, URZ ;  /* 0x000000fffffff290 */ /* 0x000fe4000fffe0ff */
[----:B------:R2:W-:Y:S01]  /*7140*/  UTMASTG.3D [UR40], [UR6] ;  /* 0x00000028060073b5 */ /* 0x0005e20008010000 */
[----:B------:R0:W-:Y:S01]  /*7150*/  UTMACMDFLUSH ;  /* 0x00000000000079b7 */ /* 0x0001e20000000000 */
[----:B--2---:R-:W-:Y:S04]  /*7160*/  DEPBAR.LE SB0, 0x1 ;  /* 0x000080400000791a */ /* 0x004fe80000000000 */
.L_x_125:
[----:B------:R-:W-:Y:S05]  /*7170*/  BSYNC.RECONVERGENT B0 ;  /* 0x0000000000007941 */ /* 0x000fea0003800200 */
.L_x_124:
[----:B------:R-:W-:Y:S01]  /*7180*/  BAR.SYNC.DEFER_BLOCKING 0x1, 0x80 ;  /* 0x0042000000007b1d */ /* 0x000fe20000010000 */
[----:B------:R-:W-:Y:S01]  /*7190*/  ISETP.NE.AND P1, PT, R86, RZ, PT ;  /* 0x000000ff5600720c */ /* 0x000fe20003f25270 */
[----:B------:R-:W-:Y:S01]  /*71a0*/  UISETP.NE.AND UP0, UPT, UR49, URZ, UPT ;  /* 0x000000ff3100728c */ /* 0x000fe2000bf05270 */
[----:B------:R-:W-:Y:S11]  /*71b0*/  LEA R3, R88, UR48, 0x3 ;  /* 0x0000003058037c11 */ /* 0x000ff6000f8e18ff */
[----:B------:R-:W-:Y:S01]  /*71c0*/  @P1 SHF.L.U32 R2, RZ, 0x1f, RZ ;  /* 0x0000001fff021819 */ /* 0x000fe200000006ff */
[----:B------:R-:W-:Y:S06]  /*71d0*/  BRA.U !UP0, `(.L_x_126) ;  /* 0x0000000108247547 */ /* 0x000fec000b800000 */
[----:B-1----:R-:W-:Y:S01]  /*71e0*/  IMAD.U32 R5, RZ, RZ, UR51 ;  /* 0x00000033ff057e24 */ /* 0x002fe2000f8e00ff */
[----:B------:R-:W-:Y:S01]  /*71f0*/  MOV R0, UR37 ;  /* 0x0000002500007c02 */ /* 0x000fe20008000f00 */
[----:B------:R-:W-:Y:S03]  /*7200*/  UIADD3 UR51, UPT, UPT, UR51, 0x1, URZ ;  /* 0x0000000133337890 */ /* 0x000fe6000fffe0ff */
[----:B------:R-:W-:Y:S01]  /*7210*/  @P1 LEA R5, R5, UR48, 0x3 ;  /* 0x0000003005051c11 */ /* 0x000fe2000f8e18ff */
[----:B------:R-:W-:Y:S04]  /*7220*/  UISETP.NE.AND UP0, UPT, UR51, 0x4, UPT ;  /* 0x000000043300788c */ /* 0x000fe8000bf05270 */
[----:B------:R-:W-:Y:S01]  /*7230*/  @P1 VIADD R5, R5, 0xa0 ;  /* 0x000000a005051836 */ /* 0x000fe20000000000 */
[----:B------:R-:W-:Y:S04]  /*7240*/  USEL UR51, UR51, URZ, UP0 ;  /* 0x000000ff33337287 */ /* 0x000fe80008000000 */
[----:B------:R-:W-:Y:S04]  /*7250*/  @P1 PRMT R0, R0, 0x654, R5 ;  /* 0x0000065400001816 */ /* 0x000fe80000000005 */
[----:B------:R2:W-:Y:S04]  /*7260*/  @P1 SYNCS.ARRIVE.TRANS64.RED.A1T0 RZ, [R0+URZ], RZ ;  /* 0x000000ff00ff19a7 */ /* 0x0005e800081004ff */
.L_x_126:
[----:B------:R-:W4:Y:S01]  /*7270*/  @P1 SYNCS.PHASECHK.TRANS64.TRYWAIT P0, [R3+URZ+0x80], R2 ;  /* 0x00008002030015a7 */ /* 0x000f2200080011ff */
[----:B------:R-:W-:Y:S01]  /*7280*/  BSSY B1, `(.L_x_127) ;  /* 0x0000016000017945 */ /* 0x000fe20003800000 */
[----:B----4-:R-:W-:Y:S03]  /*7290*/  @P1 SEL R43, RZ, 0x1, !P0 ;  /* 0x00000001ff2b1807 */ /* 0x010fe60004000000 */
[----:B------:R-:W-:Y:S05]  /*72a0*/  @!P1 BRA `(.L_x_128) ;  /* 0x00000000004c9947 */ /* 0x000fea0003800000 */
[----:B------:R-:W-:Y:S01]  /*72b0*/  ISETP.NE.AND P0, PT, R43, RZ, PT ;  /* 0x000000ff2b00720c */ /* 0x000fe20003f05270 */
[----:B------:R-:W-:Y:S01]  /*72c0*/  BSSY B0, `(.L_x_129) ;  /* 0x000000b000007945 */ /* 0x000fe20003800000 */
[----:B------:R-:W-:Y:S11]  /*72d0*/  ISETP.NE.AND P1, PT, R89, RZ, PT ;  /* 0x000000ff5900720c */ /* 0x000ff60003f25270 */
[----:B------:R-:W-:Y:S02]  /*72e0*/  @!UPT UIADD3 URZ, UPT, UPT, URZ, URZ, URZ ;  /* 0x000000fffffff290 */ /* 0x000fe4000fffe0ff */
[C---:B-1----:R-:W-:Y:S01]  /*72f0*/  @P1 IMAD R6, R88.reuse, 0x2000, R79 ;  /* 0x0000200058061824 */ /* 0x042fe200078e024f */
[C---:B------:R-:W-:Y:S01]  /*7300*/  @P1 LEA R4, R88.reuse, R77, 0xd ;  /* 0x0000004d58041211 */ /* 0x040fe200078e68ff */
[C---:B------:R-:W-:Y:S02]  /*7310*/  @P1 IMAD R5, R88.reuse, 0x2000, R78 ;  /* 0x0000200058051824 */ /* 0x040fe400078e024e */
[----:B------:R-:W-:Y:S01]  /*7320*/  @P1 IMAD R2, R88, 0x2000, R85 ;  /* 0x0000200058021824 */ /* 0x000fe200078e0255 */
[----:B------:R-:W-:Y:S06]  /*7330*/  @P0 BRA `(.L_x_130) ;  /* 0x00000000000c0947 */ /* 0x000fec0003800000 */
[----:B--2---:R-:W-:Y:S04]  /*7340*/  SHF.L.U32 R0, RZ, 0x1f, RZ ;  /* 0x0000001fff007819 */ /* 0x004fe800000006ff */
[----:B------:R-:W1:Y:S02]  /*7350*/  SYNCS.PHASECHK.TRANS64.TRYWAIT P0, [R3+URZ+0x80], R0 ;  /* 0x00008000030075a7 */ /* 0x000e6400080011ff */
[----:B-1----:R-:W-:Y:S05]  /*7360*/  @!P0 BRA `(.L_x_131) ;  /* 0x0000005000dc8947 */ /* 0x002fea0003800000 */
.L_x_130:
[----:B------:R-:W-:Y:S05]  /*7370*/  BSYNC B0 ;  /* 0x0000000000007941 */ /* 0x000fea0003800000 */
.L_x_129:
[----:B------:R-:W-:Y:S02]  /*7380*/  ISETP.NE.AND P0, PT, R89, RZ, PT ;  /* 0x000000ff5900720c */ /* 0x000fe40003f05270 */
[----:B------:R-:W-:Y:S11]  /*7390*/  IADD3 R88, PT, PT, R88, 0x1, RZ ;  /* 0x0000000158587810 */ /* 0x000ff60007ffe0ff */
[----:B------:R4:W1:Y:S04]  /*73a0*/  @P0 LDS.128 R56, [R6] ;  /* 0x0000000006380984 */ /* 0x0008680000000c00 */
[----:B------:R4:W1:Y:S04]  /*73b0*/  @P0 LDS.128 R52, [R5+0x10] ;  /* 0x0000100005340984 */ /* 0x0008680000000c00 */
[----:B------:R4:W1:Y:S04]  /*73c0*/  @P0 LDS.128 R48, [R4+0x20] ;  /* 0x0000200004300984 */ /* 0x0008680000000c00 */
[----:B------:R4:W1:Y:S02]  /*73d0*/  @P0 LDS.128 R44, [R2+0x30] ;  /* 0x00003000022c0984 */ /* 0x0008640000000c00 */
.L_x_128:
[----:B------:R-:W-:Y:S05]  /*73e0*/  BSYNC B1 ;  /* 0x0000000000017941 */ /* 0x000fea0003800000 */
.L_x_127:
[----:B-1----:R-:W-:Y:S05]  /*73f0*/  VIADD R3, R34, 0x10 ;  /* 0x0000001022037836 */ /* 0x002fea0000000000 */
[----:B------:R-:W-:Y:S04]  /*7400*/  SHF.R.U32.HI R3, RZ, 0x15, R3 ;  /* 0x00000015ff037819 */ /* 0x000fe80000011603 */
[----:B------:R-:W-:Y:S11]  /*7410*/  LOP3.LUT P0, RZ, R3, 0x3, R72, 0x48, !PT ;  /* 0x0000000303ff7812 */ /* 0x000ff60007804848 */
[----:B------:R-:W-:Y:S02]  /*7420*/  @!UPT UIADD3 URZ, UPT, UPT, URZ, URZ, URZ ;  /* 0x000000fffffff290 */ /* 0x000fe4000fffe0ff */
[----:B------:R-:W-:Y:S05]  /*7430*/  @!P0 BRA `(.L_x_132) ;  /* 0x0000000000408947 */ /* 0x000fea0003800000 */
[----:B------:R-:W1:Y:S01]  /*7440*/  LDCU.64 UR8, c[0x4][0x70] ;  /* 0x01000e00ff0877ac */ /* 0x000e620008000a00 */
[----:B------:R-:W-:Y:S01]  /*7450*/  MOV R3, 0x0 ;  /* 0x0000000000037802 */ /* 0x000fe20000000f00 */
[----:B------:R-:W-:Y:S02]  /*7460*/  HFMA2 R12, -RZ, RZ, 0, 5.9604644775390625e-08 ;  /* 0x00000001ff0c7431 */ /* 0x000fe400000001ff */
[----:B------:R-:W-:Y:S02]  /*7470*/  IMAD.MOV.U32 R8, RZ, RZ, 0x192 ;  /* 0x00000192ff087424 */ /* 0x000fe400078e00ff */
[----:B------:R-:W-:Y:S01]  /*7480*/  IMAD.MOV.U32 R13, RZ, RZ, RZ ;  /* 0x000000ffff0d7224 */ /* 0x000fe200078e00ff */
[----:B------:R-:W5:Y:S01]  /*7490*/  LDCU.64 UR6, c[0x4][0x78] ;  /* 0x01000f00ff0677ac */ /* 0x000f620008000a00 */
[----:B----4-:R-:W4:Y:S01]  /*74a0*/  LDC.64 R2, c[0x4][R3] ;  /* 0x0100000003027b82 */ /* 0x010f220000000a00 */
[----:B------:R-:W2:Y:S01]  /*74b0*/  LDCU.64 UR4, c[0x4][0x10] ;  /* 0x01000200ff0477ac */ /* 0x000ea20008000a00 */
[----:B-1----:R-:W-:Y:S01]  /*74c0*/  MOV R5, UR9 ;  /* 0x0000000900057c02 */ /* 0x002fe20008000f00 */
[----:B------:R-:W-:Y:S01]  /*74d0*/  IMAD.U32 R4, RZ, RZ, UR8 ;  /* 0x00000008ff047e24 */ /* 0x000fe2000f8e00ff */
[----:B-----5:R-:W-:Y:S01]  /*74e0*/  MOV R7, UR7 ;  /* 0x0000000700077c02 */ /* 0x020fe20008000f00 */
[----:B------:R-:W-:Y:S01]  /*74f0*/  IMAD.U32 R6, RZ, RZ, UR6 ;  /* 0x00000006ff067e24 */ /* 0x000fe2000f8e00ff */
[----:B--2---:R-:W-:Y:S01]  /*7500*/  MOV R11, UR5 ;  /* 0x00000005000b7c02 */ /* 0x004fe20008000f00 */
[----:B------:R-:W-:Y:S02]  /*7510*/  IMAD.U32 R10, RZ, RZ, UR4 ;  /* 0x00000004ff0a7e24 */ /* 0x000fe4000f8e00ff */
[----:B------:R-:W-:Y:S07]  /*7520*/  LEPC R20, `(.L_x_132) ;  /* 0x000000001014794e */ /* 0x000fee0000000000 */
[----:B---34-:R-:W-:Y:S05]  /*7530*/  CALL.ABS.NOINC R2 ;  /* 0x0000000002007343 */ /* 0x018fea0003c00000 */
.L_x_132:
[----:B------:R-:W-:Y:S01]  /*7540*/  LOP3.LUT R20, R56, 0xffffe000, RZ, 0xc0, !PT ;  /* 0xffffe00038147812 */ /* 0x000fe200078ec0ff */
[----:B------:R-:W-:Y:S05]  /*7550*/  WARPSYNC.ALL ;  /* 0x0000000000007948 */ /* 0x000fea0003800000 */
[----:B------:R-:W-:Y:S01]  /*7560*/  R2UR UR4, R34 ;  /* 0x00000000220472ca */ /* 0x000fe200000e0000 */
[----:B------:R-:W-:Y:S01]  /*7570*/  IMAD.U32 R91, RZ, RZ, UR51 ;  /* 0x00000033ff5b7e24 */ /* 0x000fe2000f8e00ff */
[----:B------:R-:W-:Y:S01]  /*7580*/  LOP3.LUT R21, R57, 0xffffe000, RZ, 0xc0, !PT ;  /* 0xffffe00039157812 */ /* 0x000fe200078ec0ff */
[----:B------:R-:W-:Y:S01]  /*7590*/  IMAD.U32 R90, RZ, RZ, UR37 ;  /* 0x00000025ff5a7e24 */ /* 0x000fe2000f8e00ff */
[----:B------:R-:W-:Y:S01]  /*75a0*/  LOP3.LUT R40, R59, 0xffffe000, RZ, 0xc0, !PT ;  /* 0xffffe0003b287812 */ /* 0x000fe200078ec0ff */
[----:B------:R-:W-:Y:S01]  /*75b0*/  BSSY.RECONVERGENT B0, `(.L_x_133) ;  /* 0x000005b000007945 */ /* 0x000fe20003800200 */
[----:B------:R-:W-:Y:S02]  /*75c0*/  LOP3.LUT R41, R52, 0xffffe000, RZ, 0xc0, !PT ;  /* 0xffffe00034297812 */ /* 0x000fe400078ec0ff */
[----:B------:R-:W-:Y:S02]  /*75d0*/  LOP3.LUT R42, R53, 0xffffe000, RZ, 0xc0, !PT ;  /* 0xffffe000352a7812 */ /* 0x000fe400078ec0ff */
[----:B------:R-:W-:Y:S02]  /*75e0*/  ISETP.NE.AND P6, PT, R86, RZ, PT ;  /* 0x000000ff5600720c */ /* 0x000fe40003fc5270 */
[----:B------:R-:W-:Y:S01]  /*75f0*/  ISETP.NE.AND P0, PT, R81, RZ, PT ;  /* 0x000000ff5100720c */ /* 0x000fe20003f05270 */
[----:B----4-:R-:W2:Y:S10]  /*7600*/  LDTM.x16 R4, tmem[UR4+0x10] ;  /* 0x00001004000479ee */ /* 0x010eb40008240000 */
[----:B------:R-:W-:Y:S02]  /*7610*/  @P6 LEA R91, R91, UR48, 0x3 ;  /* 0x000000305b5b6c11 */ /* 0x000fe4000f8e18ff */
[----:B------:R-:W-:Y:S03]  /*7620*/  @P6 SHF.L.U32 R92, RZ, 0x1f, RZ ;  /* 0x0000001fff5c6819 */ /* 0x000fe600000006ff */
[----:B------:R-:W-:Y:S05]  /*7630*/  @P6 VIADD R91, R91, 0xa0 ;  /* 0x000000a05b5b6836 */ /* 0x000fea0000000000 */
[----:B------:R-:W-:Y:S02]  /*7640*/  @P6 PRMT R90, R90, 0x654, R91 ;  /* 0x000006545a5a6816 */ /* 0x000fe4000000005b */
[----:B------:R-:W-:Y:S01]  /*7650*/  LEA R91, R88, UR48, 0x3 ;  /* 0x00000030585b7c11 */ /* 0x000fe2000f8e18ff */
[C---:B--2---:R-:W-:Y:S01]  /*7660*/  FMUL R0, R32.reuse, R4 ;  /* 0x0000000420007220 */ /* 0x044fe20000400000 */
[C---:B------:R-:W-:Y:S01]  /*7670*/  FMUL R2, R32.reuse, R5 ;  /* 0x0000000520027220 */ /* 0x040fe20000400000 */
[C---:B------:R-:W-:Y:S01]  /*7680*/  FMUL R3, R32.reuse, R6 ;  /* 0x0000000620037220 */ /* 0x040fe20000400000 */
[----:B------:R-:W-:Y:S01]  /*7690*/  FMUL R7, R32, R7 ;  /* 0x0000000720077220 */ /* 0x000fe20000400000 */
[C---:B------:R-:W-:Y:S01]  /*76a0*/  FFMA R36, R35.reuse, R20, R0 ;  /* 0x0000001423247223 */ /* 0x040fe20000000000 */
[----:B------:R-:W-:Y:S01]  /*76b0*/  LOP3.LUT R20, R58, 0xffffe000, RZ, 0xc0, !PT ;  /* 0xffffe0003a147812 */ /* 0x000fe200078ec0ff */
[C---:B------:R-:W-:Y:S01]  /*76c0*/  FFMA R37, R35.reuse, R21, R2 ;  /* 0x0000001523257223 */ /* 0x040fe20000000002 */
[----:B------:R-:W-:Y:S01]  /*76d0*/  LOP3.LUT R21, R48, 0xffffe000, RZ, 0xc0, !PT ;  /* 0xffffe00030157812 */ /* 0x000fe200078ec0ff */
[----:B------:R-:W-:Y:S01]  /*76e0*/  FMUL R4, R32, R8 ;  /* 0x0000000820047220 */ /* 0x000fe20000400000 */
[----:B------:R-:W-:Y:S01]  /*76f0*/  F2FP.TF32.F32.PACK_B R36, R36 ;  /* 0x00000024ff24723e */ /* 0x000fe200024050ff */
[C---:B------:R-:W-:Y:S01]  /*7700*/  FFMA R38, R35.reuse, R20, R3 ;  /* 0x0000001423267223 */ /* 0x040fe20000000003 */
[----:B------:R-:W-:Y:S01]  /*7710*/  LOP3.LUT R20, R54, 0xffffe000, RZ, 0xc0, !PT ;  /* 0xffffe00036147812 */ /* 0x000fe200078ec0ff */
[----:B------:R-:W-:Y:S01]  /*7720*/  FFMA R39, R35, R40, R7 ;  /* 0x0000002823277223 */ /* 0x000fe20000000007 */
[----:B------:R-:W-:Y:S01]  /*7730*/  LOP3.LUT R40, R55, 0xffffe000, RZ, 0xc0, !PT ;  /* 0xffffe00037287812 */ /* 0x000fe200078ec0ff */
[C---:B------:R-:W-:Y:S01]  /*7740*/  FMUL R5, R32.reuse, R9 ;  /* 0x0000000920057220 */ /* 0x040fe20000400000 */
[C---:B------:R-:W-:Y:S01]  /*7750*/  FMUL R6, R32.reuse, R10 ;  /* 0x0000000a20067220 */ /* 0x040fe20000400000 */
[C---:B------:R-:W-:Y:S01]  /*7760*/  FMUL R11, R32.reuse, R11 ;  /* 0x0000000b200b7220 */ /* 0x040fe20000400000 */
[----:B------:R-:W-:Y:S01]  /*7770*/  F2FP.TF32.F32.PACK_B R37, R37 ;  /* 0x00000025ff25723e */ /* 0x000fe200024050ff */
[C---:B------:R-:W-:Y:S01]  /*7780*/  FFMA R4, R35.reuse, R41, R4 ;  /* 0x0000002923047223 */ /* 0x040fe20000000004 */
[----:B------:R-:W-:Y:S01]  /*7790*/  F2FP.TF32.F32.PACK_B R38, R38 ;  /* 0x00000026ff26723e */ /* 0x000fe200024050ff */
[C---:B------:R-:W-:Y:S01]  /*77a0*/  FFMA R5, R35.reuse, R42, R5 ;  /* 0x0000002a23057223 */ /* 0x040fe20000000005 */
[----:B------:R-:W-:Y:S01]  /*77b0*/  F2FP.TF32.F32.PACK_B R39, R39 ;  /* 0x00000027ff27723e */ /* 0x000fe200024050ff */
[C---:B------:R-:W-:Y:S01]  /*77c0*/  FFMA R6, R35.reuse, R20, R6 ;  /* 0x0000001423067223 */ /* 0x040fe20000000006 */
[----:B------:R-:W-:Y:S01]  /*77d0*/  FFMA R7, R35, R40, R11 ;  /* 0x0000002823077223 */ /* 0x000fe2000000000b */
        /* <DEDUP_REMOVED lines=47> */
[----:B------:R-:W-:Y:S02]  /*7ad0*/  UIADD3 UR8, UP0, UPT, UR52, 0x680, URZ ;  /* 0x0000068034087890 */ /* 0x000fe4000ff1e0ff */
[----:B------:R-:W-:Y:S02]  /*7ae0*/  UIADD3 UR5, UPT, UPT, UR41, 0x10, URZ ;  /* 0x0000001029057890 */ /* 0x000fe4000fffe0ff */
[----:B------:R-:W-:Y:S02]  /*7af0*/  UIADD3 UR4, UPT, UPT, UR48, 0x2200, URZ ;  /* 0x0000220030047890 */ /* 0x000fe4000fffe0ff */
[----:B------:R-:W-:Y:S01]  /*7b00*/  UIADD3.X UR9, UPT, UPT, URZ, UR53, URZ, UP0, !UPT ;  /* 0x00000035ff097290 */ /* 0x000fe200087fe4ff */
[----:B------:R-:W-:Y:S01]  /*7b10*/  UMOV UR6, UR42 ;  /* 0x0000002a00067c82 */ /* 0x000fe20008000000 */
[----:B------:R-:W-:Y:S07]  /*7b20*/  UMOV UR7, UR36 ;  /* 0x0000002400077c82 */ /* 0x000fee0008000000 */
[----:B------:R2:W-:Y:S01]  /*7b30*/  UTMASTG.3D [UR4], [UR8] ;  /* 0x00000004080073b5 */ /* 0x0005e20008010000 */
[----:B------:R0:W-:Y:S01]  /*7b40*/  UTMACMDFLUSH ;  /* 0x00000000000079b7 */ /* 0x0001e20000000000 */
[----:B--2---:R-:W-:Y:S04]  /*7b50*/  DEPBAR.LE SB0, 0x1 ;  /* 0x000080400000791a */ /* 0x004fe80000000000 */
.L_x_134:
[----:B------:R-:W-:Y:S05]  /*7b60*/  BSYNC.RECONVERGENT B0 ;  /* 0x0000000000007941 */ /* 0x000fea0003800200 */
.L_x_133:
[----:B------:R-:W-:Y:S01]  /*7b70*/  BAR.SYNC.DEFER_BLOCKING 0x1, 0x80 ;  /* 0x0042000000007b1d */ /* 0x000fe20000010000 */
[----:B------:R-:W-:Y:S04]  /*7b80*/  UIADD3 UR40, UPT, UPT, UR51, 0x1, URZ ;  /* 0x0000000133287890 */ /* 0x000fe8000fffe0ff */
[----:B------:R-:W-:Y:S04]  /*7b90*/  UISETP.NE.AND UP0, UPT, UR40, 0x4, UPT ;  /* 0x000000042800788c */ /* 0x000fe8000bf05270 */
[----:B------:R-:W-:Y:S01]  /*7ba0*/  USEL UR40, UR40, URZ, UP0 ;  /* 0x000000ff28287287 */ /* 0x000fe20008000000 */
[----:B------:R2:W-:Y:S01]  /*7bb0*/  @P6 SYNCS.ARRIVE.TRANS64.RED.A1T0 RZ, [R90+URZ], RZ ;  /* 0x000000ff5aff69a7 */ /* 0x0005e200081004ff */
[----:B------:R-:W-:Y:S01]  /*7bc0*/  BSSY B1, `(.L_x_135) ;  /* 0x0000017000017945 */ /* 0x000fe20003800000 */
[----:B------:R-:W4:Y:S02]  /*7bd0*/  @P6 SYNCS.PHASECHK.TRANS64.TRYWAIT P0, [R91+URZ+0x80], R92 ;  /* 0x0000805c5b0065a7 */ /* 0x000f2400080011ff */
[----:B----4-:R-:W-:Y:S01]  /*7be0*/  @P6 SEL R43, RZ, 0x1, !P0 ;  /* 0x00000001ff2b6807 */ /* 0x010fe20004000000 */
[----:B--2---:R-:W-:Y:S06]  /*7bf0*/  @!P6 BRA `(.L_x_136) ;  /* 0x00000000004ce947 */ /* 0x004fec0003800000 */
        /* <DEDUP_REMOVED lines=9> */
[----:B------:R-:W-:Y:S04]  /*7c90*/  SHF.L.U32 R6, RZ, 0x1f, RZ ;  /* 0x0000001fff067819 */ /* 0x000fe800000006ff */
[----:B------:R-:W1:Y:S02]  /*7ca0*/  SYNCS.PHASECHK.TRANS64.TRYWAIT P0, [R91+URZ+0x80], R6 ;  /* 0x000080065b0075a7 */ /* 0x000e6400080011ff */
[----:B-1----:R-:W-:Y:S05]  /*7cb0*/  @!P0 BRA `(.L_x_139) ;  /* 0x00000048009c8947 */ /* 0x002fea0003800000 */
.L_x_138:
[----:B------:R-:W-:Y:S05]  /*7cc0*/  BSYNC B0 ;  /* 0x0000000000007941 */ /* 0x000fea0003800000 */
.L_x_137:
[----:B------:R-:W-:Y:S02]  /*7cd0*/  ISETP.NE.AND P0, PT, R89, RZ, PT ;  /* 0x000000ff5900720c */ /* 0x000fe40003f05270 */
[----:B------:R-:W-:Y:S11]  /*7ce0*/  IADD3 R88, PT, PT, R88, 0x1, RZ ;  /* 0x0000000158587810 */ /* 0x000ff60007ffe0ff */
[----:B------:R2:W4:Y:S04]  /*7cf0*/  @P0 LDS.128 R56, [R4] ;  /* 0x0000000004380984 */ /* 0x0005280000000c00 */
[----:B------:R2:W1:Y:S04]  /*7d00*/  @P0 LDS.128 R52, [R3+0x10] ;  /* 0x0000100003340984 */ /* 0x0004680000000c00 */
[----:B------:R2:W1:Y:S04]  /*7d10*/  @P0 LDS.128 R48, [R2+0x20] ;  /* 0x0000200002300984 */ /* 0x0004680000000c00 */
[----:B------:R2:W1:Y:S02]  /*7d20*/  @P0 LDS.128 R44, [R0+0x30] ;  /* 0x00003000002c0984 */ /* 0x0004640000000c00 */
.L_x_136:
[----:B------:R-:W-:Y:S05]  /*7d30*/  BSYNC B1 ;  /* 0x0000000000017941 */ /* 0x000fea0003800000 */
.L_x_135:
[----:B--2---:R-:W-:Y:S05]  /*7d40*/  VIADD R3, R34, 0x20 ;  /* 0x0000002022037836 */ /* 0x004fea0000000000 */
[----:B------:R-:W-:Y:S04]  /*7d50*/  SHF.R.U32.HI R3, RZ, 0x15, R3 ;  /* 0x00000015ff037819 */ /* 0x000fe80000011603 */
[----:B------:R-:W-:Y:S11]  /*7d60*/  LOP3.LUT P0, RZ, R3, 0x3, R72, 0x48, !PT ;  /* 0x0000000303ff7812 */ /* 0x000ff60007804848 */
[----:B------:R-:W-:Y:S02]  /*7d70*/  @!UPT UIADD3 URZ, UPT, UPT, URZ, URZ, URZ ;  /* 0x000000fffffff290 */ /* 0x000fe4000fffe0ff */
[----:B------:R-:W-:Y:S05]  /*7d80*/  @!P0 BRA `(.L_x_140) ;  /* 0x0000000000408947 */ /* 0x000fea0003800000 */
[----:B------:R-:W2:Y:S01]  /*7d90*/  LDCU.64 UR8, c[0x4][0x70] ;  /* 0x01000e00ff0877ac */ /* 0x000ea20008000a00 */
[----:B------:R-:W-:Y:S01]  /*7da0*/  MOV R3, 0x0 ;  /* 0x0000000000037802 */ /* 0x000fe20000000f00 */
[----:B-1----:R-:W-:Y:S02]  /*7db0*/  HFMA2 R12, -RZ, RZ, 0, 5.9604644775390625e-08 ;  /* 0x00000001ff0c7431 */ /* 0x002fe400000001ff */
[----:B------:R-:W-:Y:S02]  /*7dc0*/  IMAD.MOV.U32 R8, RZ, RZ, 0x192 ;  /* 0x00000192ff087424 */ /* 0x000fe400078e00ff */
[----:B------:R-:W-:Y:S01]  /*7dd0*/  IMAD.MOV.U32 R13, RZ, RZ, RZ ;  /* 0x000000ffff0d7224 */ /* 0x000fe200078e00ff */
[----:B------:R-:W1:Y:S01]  /*7de0*/  LDCU.64 UR6, c[0x4][0x78] ;  /* 0x01000f00ff0677ac */ /* 0x000e620008000a00 */
[----:B------:R-:W3:Y:S01]  /*7df0*/  LDC.64 R2, c[0x4][R3] ;  /* 0x0100000003027b82 */ /* 0x000ee20000000a00 */
[----:B------:R-:W5:Y:S01]  /*7e00*/  LDCU.64 UR4, c[0x4][0x10] ;  /* 0x01000200ff0477ac */ /* 0x000f620008000a00 */
[----:B--2---:R-:W-:Y:S01]  /*7e10*/  MOV R5, UR9 ;  /* 0x0000000900057c02 */ /* 0x004fe20008000f00 */
[----:B------:R-:W-:Y:S01]  /*7e20*/  IMAD.U32 R4, RZ, RZ, UR8 ;  /* 0x00000008ff047e24 */ /* 0x000fe2000f8e00ff */
[----:B-1----:R-:W-:Y:S01]  /*7e30*/  MOV R7, UR7 ;  /* 0x0000000700077c02 */ /* 0x002fe20008000f00 */
[----:B------:R-:W-:Y:S01]  /*7e40*/  IMAD.U32 R6, RZ, RZ, UR6 ;  /* 0x00000006ff067e24 */ /* 0x000fe2000f8e00ff */
[----:B-----5:R-:W-:Y:S01]  /*7e50*/  MOV R11, UR5 ;  /* 0x00000005000b7c02 */ /* 0x020fe20008000f00 */
[----:B------:R-:W-:Y:S02]  /*7e60*/  IMAD.U32 R10, RZ, RZ, UR4 ;  /* 0x00000004ff0a7e24 */ /* 0x000fe4000f8e00ff */
[----:B------:R-:W-:Y:S07]  /*7e70*/  LEPC R20, `(.L_x_140) ;  /* 0x000000001014794e */ /* 0x000fee0000000000 */
[----:B---34-:R-:W-:Y:S05]  /*7e80*/  CALL.ABS.NOINC R2 ;  /* 0x0000000002007343 */ /* 0x018fea0003c00000 */
.L_x_140:
[----:B----4-:R-:W-:Y:S01]  /*7e90*/  LOP3.LUT R20, R56, 0xffffe000, RZ, 0xc0, !PT ;  /* 0xffffe00038147812 */ /* 0x010fe200078ec0ff */
[----:B------:R-:W-:Y:S05]  /*7ea0*/  WARPSYNC.ALL ;  /* 0x0000000000007948 */ /* 0x000fea0003800000 */
[----:B------:R-:W-:Y:S01]  /*7eb0*/  R2UR UR4, R34 ;  /* 0x00000000220472ca */ /* 0x000fe200000e0000 */
[----:B-1----:R-:W-:Y:S01]  /*7ec0*/  IMAD.U32 R91, RZ, RZ, UR40 ;  /* 0x00000028ff5b7e24 */ /* 0x002fe2000f8e00ff */
        /* <DEDUP_REMOVED lines=8> */
[----:B------:R-:W1:Y:S10]  /*7f50*/  LDTM.x16 R4, tmem[UR4+0x20] ;  /* 0x00002004000479ee */ /* 0x000e740008240000 */
[----:B------:R-:W-:Y:S02]  /*7f60*/  @P6 LEA R91, R91, UR48, 0x3 ;  /* 0x000000305b5b6c11 */ /* 0x000fe4000f8e18ff */
[----:B------:R-:W-:Y:S03]  /*7f70*/  @P6 SHF.L.U32 R92, RZ, 0x1f, RZ ;  /* 0x0000001fff5c6819 */ /* 0x000fe600000006ff */
[----:B------:R-:W-:Y:S05]  /*7f80*/  @P6 VIADD R91, R91, 0xa0 ;  /* 0x000000a05b5b6836 */ /* 0x000fea0000000000 */
[----:B------:R-:W-:Y:S02]  /*7f90*/  @P6 PRMT R90, R90, 0x654, R91 ;  /* 0x000006545a5a6816 */ /* 0x000fe4000000005b */
[----:B------:R-:W-:Y:S01]  /*7fa0*/  LEA R91, R88, UR48, 0x3 ;  /* 0x00000030585b7c11 */ /* 0x000fe2000f8e18ff */
[C---:B-1----:R-:W-:Y:S01]  /*7fb0*/  FMUL R0, R32.reuse, R4 ;  /* 0x0000000420007220 */ /* 0x042fe20000400000 */
        /* <DEDUP_REMOVED lines=79> */
.L_x_142:
[----:B------:R-:W-:Y:S05]  /*84b0*/  BSYNC.RECONVERGENT B0 ;  /* 0x0000000000007941 */ /* 0x000fea0003800200 */
.L_x_141:
[----:B------:R-:W-:Y:S01]  /*84c0*/  BAR.SYNC.DEFER_BLOCKING 0x1, 0x80 ;  /* 0x0042000000007b1d */ /* 0x000fe20000010000 */
[----:B------:R-:W-:Y:S04]  /*84d0*/  UIADD3 UR43, UPT, UPT, UR40, 0x1, URZ ;  /* 0x00000001282b7890 */ /* 0x000fe8000fffe0ff */
[----:B------:R-:W-:Y:S04]  /*84e0*/  UISETP.NE.AND UP0, UPT, UR43, 0x4, UPT ;  /* 0x000000042b00788c */ /* 0x000fe8000bf05270 */
[----:B------:R-:W-:Y:S01]  /*84f0*/  USEL UR43, UR43, URZ, UP0 ;  /* 0x000000ff2b2b7287 */ /* 0x000fe20008000000 */
[----:B------:R2:W-:Y:S01]  /*8500*/  @P6 SYNCS.ARRIVE.TRANS64.RED.A1T0 RZ, [R90+URZ], RZ ;  /* 0x000000ff5aff69a7 */ /* 0x0005e200081004ff */
[----:B------:R-:W-:Y:S01]  /*8510*/  BSSY B1, `(.L_x_143) ;  /* 0x000001c000017945 */ /* 0x000fe20003800000 */
[----:B------:R-:W4:Y:S01]  /*8520*/  @P6 SYNCS.PHASECHK.TRANS64.TRYWAIT P0, [R91+URZ+0x80], R92 ;  /* 0x0000805c5b0065a7 */ /* 0x000f2200080011ff */
[----:B--2---:R-:W-:Y:S01]  /*8530*/  HFMA2 R90, -RZ, RZ, 0, 0 ;  /* 0x00000000ff5a7431 */ /* 0x004fe200000001ff */
[----:B----4-:R-:W-:Y:S01]  /*8540*/  @P6 SEL R43, RZ, 0x1, !P0 ;  /* 0x00000001ff2b6807 */ /* 0x010fe20004000000 */
[----:B------:R-:W-:Y:S06]  /*8550*/  @!P6 BRA `(.L_x_144) ;  /* 0x00000000005ce947 */ /* 0x000fec0003800000 */
        /* <DEDUP_REMOVED lines=12> */
.L_x_146:
[----:B------:R-:W-:Y:S05]  /*8620*/  BSYNC B0 ;  /* 0x0000000000007941 */ /* 0x000fea0003800000 */
.L_x_145:
[----:B------:R-:W-:Y:S01]  /*8630*/  ISETP.NE.AND P0, PT, R89, RZ, PT ;  /* 0x000000ff5900720c */ /* 0x000fe20003f05270 */
[----:B------:R-:W-:Y:S11]  /*8640*/  VIADD R88, R88, 0x1 ;  /* 0x0000000158587836 */ /* 0x000ff60000000000 */
[----:B------:R-:W-:Y:S01]  /*8650*/  @!UPT UIADD3 URZ, UPT, UPT, URZ, URZ, URZ ;  /* 0x000000fffffff290 */ /* 0x000fe2000fffe0ff */
[----:B------:R2:W4:Y:S04]  /*8660*/  @P0 LDS.128 R56, [R4] ;  /* 0x0000000004380984 */ /* 0x0005280000000c00 */
[----:B------:R2:W1:Y:S04]  /*8670*/  @P0 LDS.128 R52, [R3+0x10] ;  /* 0x0000100003340984 */ /* 0x0004680000000c00 */
[----:B------:R2:W1:Y:S04]  /*8680*/  @P0 LDS.128 R48, [R2+0x20] ;  /* 0x0000200002300984 */ /* 0x0004680000000c00 */
[----:B------:R2:W1:Y:S01]  /*8690*/  @P0 LDS.128 R44, [R0+0x30] ;  /* 0x00003000002c0984 */ /* 0x0004620000000c00 */
[C---:B------:R-:W-:Y:S04]  /*86a0*/  ISETP.NE.AND P0, PT, R88.reuse, 0x4, PT ;  /* 0x000000045800780c */ /* 0x040fe80003f05270 */
[----:B------:R-:W-:Y:S02]  /*86b0*/  SEL R88, R88, RZ, P0 ;  /* 0x000000ff58587207 */ /* 0x000fe40000000000 */
[----:B------:R-:W-:Y:S02]  /*86c0*/  SEL R90, RZ, 0x1, P0 ;  /* 0x00000001ff5a7807 */ /* 0x000fe40000000000 */
.L_x_144:
[----:B------:R-:W-:Y:S05]  /*86d0*/  BSYNC B1 ;  /* 0x0000000000017941 */ /* 0x000fea0003800000 */
.L_x_143:
        /* <DEDUP_REMOVED lines=21> */
.L_x_148:
[----:B----4-:R-:W-:Y:S01]  /*8830*/  LOP3.LUT R20, R56, 0xffffe000, RZ, 0xc0, !PT ;  /* 0xffffe00038147812 */ /* 0x010fe200078ec0ff */
[----:B------:R-:W-:Y:S05]  /*8840*/  WARPSYNC.ALL ;  /* 0x0000000000007948 */ /* 0x000fea0003800000 */
[----:B------:R-:W-:Y:S01]  /*8850*/  R2UR UR4, R34 ;  /* 0x00000000220472ca */ /* 0x000fe200000e0000 */
[----:B------:R-:W-:Y:S01]  /*8860*/  IMAD.U32 R92, RZ, RZ, UR43 ;  /* 0x0000002bff5c7e24 */ /* 0x000fe2000f8e00ff */
[----:B------:R-:W-:Y:S01]  /*8870*/  LOP3.LUT R21, R57, 0xffffe000, RZ, 0xc0, !PT ;  /* 0xffffe00039157812 */ /* 0x000fe200078ec0ff */
[----:B-1----:R-:W-:Y:S01]  /*8880*/  IMAD.U32 R91, RZ, RZ, UR37 ;  /* 0x00000025ff5b7e24 */ /* 0x002fe2000f8e00ff */
        /* <DEDUP_REMOVED lines=8> */
[----:B------:R-:W-:Y:S03]  /*8910*/  @P6 SHF.L.U32 R93, R90, 0x1f, RZ ;  /* 0x0000001f5a5d6819 */ /* 0x000fe600000006ff */
        /* <DEDUP_REMOVED lines=83> */
.L_x_150:
[----:B------:R-:W-:Y:S05]  /*8e50*/  BSYNC.RECONVERGENT B0 ;  /* 0x0000000000007941 */ /* 0x000fea0003800200 */
.L_x_149:
        /* <DEDUP_REMOVED lines=18> */
[----:B------:R-:W-:Y:S04]  /*8f80*/  SHF.L.U32 R5, R90, 0x1f, RZ ;  /* 0x0000001f5a057819 */ /* 0x000fe800000006ff */
[----:B------:R-:W1:Y:S02]  /*8f90*/  SYNCS.PHASECHK.TRANS64.TRYWAIT P0, [R92+URZ+0x80], R5 ;  /* 0x000080055c0075a7 */ /* 0x000e6400080011ff */
[----:B-1----:R-:W-:Y:S05]  /*8fa0*/  @!P0 BRA `(.L_x_155) ;  /* 0x0000003800088947 */ /* 0x002fea0003800000 */
.L_x_154:
[----:B------:R-:W-:Y:S05]  /*8fb0*/  BSYNC B0 ;  /* 0x0000000000007941 */ /* 0x000fea0003800000 */
.L_x_153:
[----:B------:R-:W-:Y:S01]  /*8fc0*/  ISETP.NE.AND P0, PT, R89, RZ, PT ;  /* 0x000000ff5900720c */ /* 0x000fe20003f05270 */
[----:B------:R-:W-:Y:S11]  /*8fd0*/  VIADD R88, R88, 0x1 ;  /* 0x0000000158587836 */ /* 0x000ff60000000000 */
[----:B------:R-:W-:Y:S01]  /*8fe0*/  @!UPT UIADD3 URZ, UPT, UPT, URZ, URZ, URZ ;  /* 0x000000fffffff290 */ /* 0x000fe2000fffe0ff */
[----:B------:R2:W4:Y:S04]  /*8ff0*/  @P0 LDS.128 R56, [R4] ;  /* 0x0000000004380984 */ /* 0x0005280000000c00 */
[----:B------:R2:W2:Y:S04]  /*9000*/  @P0 LDS.128 R52, [R3+0x10] ;  /* 0x0000100003340984 */ /* 0x0004a80000000c00 */
[----:B------:R2:W2:Y:S04]  /*9010*/  @P0 LDS.128 R48, [R2+0x20] ;  /* 0x0000200002300984 */ /* 0x0004a80000000c00 */
[----:B------:R2:W2:Y:S01]  /*9020*/  @P0 LDS.128 R44, [R0+0x30] ;  /* 0x00003000002c0984 */ /* 0x0004a20000000c00 */
[C---:B------:R-:W-:Y:S04]  /*9030*/  ISETP.NE.AND P0, PT, R88.reuse, 0x4, PT ;  /* 0x000000045800780c */ /* 0x040fe80003f05270 */
[----:B-1----:R-:W-:Y:S02]  /*9040*/  SEL R5, RZ, 0x1, P0 ;  /* 0x00000001ff057807 */ /* 0x002fe40000000000 */
[----:B------:R-:W-:Y:S02]  /*9050*/  SEL R88, R88, RZ, P0 ;  /* 0x000000ff58587207 */ /* 0x000fe40000000000 */
[----:B------:R-:W-:Y:S02]  /*9060*/  LOP3.LUT R90, R90, R5, RZ, 0x3c, !PT ;  /* 0x000000055a5a7212 */ /* 0x000fe400078e3cff */
.L_x_152:
[----:B------:R-:W-:Y:S05]  /*9070*/  BSYNC B1 ;  /* 0x0000000000017941 */ /* 0x000fea0003800000 */
.L_x_151:
        /* <DEDUP_REMOVED lines=21> */
.L_x_156:
[----:B----4-:R-:W-:Y:S01]  /*91d0*/  LOP3.LUT R20, R56, 0xffffe000, RZ, 0xc0, !PT ;  /* 0xffffe00038147812 */ /* 0x010fe200078ec0ff */
        /* <DEDUP_REMOVED lines=11> */
[----:B-1----:R-:W1:Y:S10]  /*9290*/  LDTM.x16 R4, tmem[UR4+0x40] ;  /* 0x00004004000479ee */ /* 0x002e740008240000 */
        /* <DEDUP_REMOVED lines=31> */
[----:B------:R1:W-:Y:S01]  /*9490*/  STS.128 [R79], R36 ;  /* 0x000000244f007388 */ /* 0x0003e20000000c00 */
        /* <DEDUP_REMOVED lines=45> */
[----:B------:R-:W-:Y:S02]  /*9770*/  UIADD3 UR8, UP0, UPT, UR52, 0x680, URZ ;  /* 0x0000068034087890 */ /* 0x000fe4000ff1e0ff */
[----:B------:R-:W-:Y:S02]  /*9780*/  UIADD3 UR5, UPT, UPT, UR41, 0x40, URZ ;  /* 0x0000004029057890 */ /* 0x000fe4000fffe0ff */
[----:B------:R-:W-:Y:S01]  /*9790*/  MOV R73, UR10 ;  /* 0x0000000a00497c02 */ /* 0x000fe20008000f00 */
[----:B------:R-:W-:Y:S01]  /*97a0*/  UIADD3.X UR9, UPT, UPT, URZ, UR53, URZ, UP0, !UPT ;  /* 0x00000035ff097290 */ /* 0x000fe200087fe4ff */
[----:B------:R-:W-:Y:S02]  /*97b0*/  UMOV UR6, UR42 ;  /* 0x0000002a00067c82 */ /* 0x000fe40008000000 */
[----:B------:R-:W-:Y:S01]  /*97c0*/  R2UR UR4, R73 ;  /* 0x00000000490472ca */ /* 0x000fe200000e0000 */
[----:B------:R-:W-:Y:S11]  /*97d0*/  UMOV UR7, UR36 ;  /* 0x0000002400077c82 */ /* 0x000ff60008000000 */
[----:B------:R-:W-:Y:S01]  /*97e0*/  @!UPT UIADD3 URZ, UPT, UPT, URZ, URZ, URZ ;  /* 0x000000fffffff290 */ /* 0x000fe2000fffe0ff */
[----:B------:R2:W-:Y:S01]  /*97f0*/  UTMASTG.3D [UR4], [UR8] ;  /* 0x00000004080073b5 */ /* 0x0005e20008010000 */
[----:B------:R0:W-:Y:S01]  /*9800*/  UTMACMDFLUSH ;  /* 0x00000000000079b7 */ /* 0x0001e20000000000 */
[----:B--2---:R-:W-:Y:S04]  /*9810*/  DEPBAR.LE SB0, 0x1 ;  /* 0x000080400000791a */ /* 0x004fe80000000000 */
.L_x_158:
[----:B------:R-:W-:Y:S05]  /*9820*/  BSYNC.RECONVERGENT B0 ;  /* 0x0000000000007941 */ /* 0x000fea0003800200 */
.L_x_157:
        /* <DEDUP_REMOVED lines=21> */
.L_x_162:
[----:B------:R-:W-:Y:S05]  /*9980*/  BSYNC B0 ;  /* 0x0000000000007941 */ /* 0x000fea0003800000 */
.L_x_161:
        /* <DEDUP_REMOVED lines=11> */
.L_x_160:
[----:B------:R-:W-:Y:S05]  /*9a40*/  BSYNC B1 ;  /* 0x0000000000017941 */ /* 0x000fea0003800000 */
.L_x_159:
        /* <DEDUP_REMOVED lines=21> */
.L_x_164:
        /* <DEDUP_REMOVED lines=98> */
.L_x_166:
[----:B------:R-:W-:Y:S05]  /*a1c0*/  BSYNC.RECONVERGENT B0 ;  /* 0x0000000000007941 */ /* 0x000fea0003800200 */
.L_x_165:
        /* <DEDUP_REMOVED lines=21> */
.L_x_170:
[----:B------:R-:W-:Y:S05]  /*a320*/  BSYNC B0 ;  /* 0x0000000000007941 */ /* 0x000fea0003800000 */
.L_x_169:
        /* <DEDUP_REMOVED lines=11> */
.L_x_168:
[----:B------:R-:W-:Y:S05]  /*a3e0*/  BSYNC B1 ;  /* 0x0000000000017941 */ /* 0x000fea0003800000 */
.L_x_167:
        /* <DEDUP_REMOVED lines=21> */
.L_x_172:
        /* <DEDUP_REMOVED lines=98> */
.L_x_174:
[----:B------:R-:W-:Y:S05]  /*ab60*/  BSYNC.RECONVERGENT B0 ;  /* 0x0000000000007941 */ /* 0x000fea0003800200 */
.L_x_173:
        /* <DEDUP_REMOVED lines=13> */
[C---:B------:R-:W-:Y:S01]  /*ac40*/  @P1 IMAD R3, R88.reuse, 0x2000, R79 ;  /* 0x0000200058031824 */ /* 0x040fe200078e024f */
[C---:B------:R-:W-:Y:S01]  /*ac50*/  @P1 LEA R0, R88.reuse, R77, 0xd ;  /* 0x0000004d58001211 */ /* 0x040fe200078e68ff */
[C---:B------:R-:W-:Y:S02]  /*ac60*/  @P1 IMAD R2, R88.reuse, 0x2000, R78 ;  /* 0x0000200058021824 */ /* 0x040fe400078e024e */
[----:B------:R-:W-:Y:S01]  /*ac70*/  @P1 IMAD R88, R88, 0x2000, R85 ;  /* 0x0000200058581824 */ /* 0x000fe200078e0255 */
[----:B------:R-:W-:Y:S06]  /*ac80*/  @P0 BRA `(.L_x_178) ;  /* 0x00000000000c0947 */ /* 0x000fec0003800000 */
[----:B-1----:R-:W-:Y:S04]  /*ac90*/  SHF.L.U32 R5, R90, 0x1f, RZ ;  /* 0x0000001f5a057819 */ /* 0x002fe800000006ff */
[----:B------:R-:W1:Y:S02]  /*aca0*/  SYNCS.PHASECHK.TRANS64.TRYWAIT P0, [R92+URZ+0x80], R5 ;  /* 0x000080055c0075a7 */ /* 0x000e6400080011ff */
[----:B-1----:R-:W-:Y:S05]  /*acb0*/  @!P0 BRA `(.L_x_179) ;  /* 0x0000001c00008947 */ /* 0x002fea0003800000 */
.L_x_178:
[----:B------:R-:W-:Y:S05]  /*acc0*/  BSYNC B0 ;  /* 0x0000000000007941 */ /* 0x000fea0003800000 */
.L_x_177:
[----:B------:R-:W-:Y:S11]  /*acd0*/  ISETP.NE.AND P0, PT, R89, RZ, PT ;  /* 0x000000ff5900720c */ /* 0x000ff60003f05270 */
[----:B------:R-:W-:Y:S02]  /*ace0*/  @!UPT UIADD3 URZ, UPT, UPT, URZ, URZ, URZ ;  /* 0x000000fffffff290 */ /* 0x000fe4000fffe0ff */
[----:B------:R2:W4:Y:S04]  /*acf0*/  @P0 LDS.128 R56, [R3] ;  /* 0x0000000003380984 */ /* 0x0005280000000c00 */
[----:B------:R2:W1:Y:S04]  /*ad00*/  @P0 LDS.128 R52, [R2+0x10] ;  /* 0x0000100002340984 */ /* 0x0004680000000c00 */
[----:B------:R2:W1:Y:S04]  /*ad10*/  @P0 LDS.128 R48, [R0+0x20] ;  /* 0x0000200000300984 */ /* 0x0004680000000c00 */
[----:B------:R2:W1:Y:S02]  /*ad20*/  @P0 LDS.128 R44, [R88+0x30] ;  /* 0x00003000582c0984 */ /* 0x0004640000000c00 */
.L_x_176:
[----:B------:R-:W-:Y:S05]  /*ad30*/  BSYNC B1 ;  /* 0x0000000000017941 */ /* 0x000fea0003800000 */
.L_x_175:
        /* <DEDUP_REMOVED lines=21> */
.L_x_180:
[----:B------:R-:W-:Y:S01]  /*ae90*/  ISETP.NE.AND P0, PT, R81, RZ, PT ;  /* 0x000000ff5100720c */ /* 0x000fe20003f05270 */
[----:B------:R-:W-:Y:S05]  /*aea0*/  WARPSYNC.ALL ;  /* 0x0000000000007948 */ /* 0x000fea0003800000 */
[----:B------:R-:W-:Y:S01]  /*aeb0*/  R2UR UR4, R34 ;  /* 0x00000000220472ca */ /* 0x000fe200000e0000 */
[----:B------:R-:W-:Y:S01]  /*aec0*/  VIADD R87, R87, 0x110 ;  /* 0x0000011057577836 */ /* 0x000fe20000000000 */
[----:B----4-:R-:W-:Y:S01]  /*aed0*/  LOP3.LUT R0, R56, 0xffffe000, RZ, 0xc0, !PT ;  /* 0xffffe00038007812 */ /* 0x010fe200078ec0ff */
[----:B------:R-:W-:Y:S01]  /*aee0*/  BSSY.RECONVERGENT B0, `(.L_x_181) ;  /* 0x0000059000007945 */ /* 0x000fe20003800200 */
[----:B------:R-:W-:Y:S02]  /*aef0*/  LOP3.LUT R2, R57, 0xffffe000, RZ, 0xc0, !PT ;  /* 0xffffe00039027812 */ /* 0x000fe400078ec0ff */
[----:B------:R-:W-:Y:S02]  /*af00*/  LOP3.LUT R3, R58, 0xffffe000, RZ, 0xc0, !PT ;  /* 0xffffe0003a037812 */ /* 0x000fe400078ec0ff */
[----:B------:R-:W-:Y:S02]  /*af10*/  LOP3.LUT R20, R59, 0xffffe000, RZ, 0xc0, !PT ;  /* 0xffffe0003b147812 */ /* 0x000fe400078ec0ff */
[----:B-1----:R-:W-:Y:S02]  /*af20*/  LOP3.LUT R21, R52, 0xffffe000, RZ, 0xc0, !PT ;  /* 0xffffe00034157812 */ /* 0x002fe400078ec0ff */
[----:B------:R-:W-:Y:S01]  /*af30*/  LOP3.LUT R36, R53, 0xffffe000, RZ, 0xc0, !PT ;  /* 0xffffe00035247812 */ /* 0x000fe200078ec0ff */
[----:B------:R-:W1:Y:S01]  /*af40*/  LDTM.x16 R4, tmem[UR4+0x70] ;  /* 0x00007004000479ee */ /* 0x000e620008240000 */
[----:B------:R-:W-:Y:S01]  /*af50*/  LOP3.LUT R37, R54, 0xffffe000, RZ, 0xc0, !PT ;  /* 0xffffe00036257812 */ /* 0x000fe200078ec0ff */
[----:B------:R-:W-:Y:S01]  /*af60*/  NOP ;  /* 0x0000000000007918 */ /* 0x000fe20000000000 */
[----:B------:R-:W-:Y:S02]  /*af70*/  LOP3.LUT R38, R55, 0xffffe000, RZ, 0xc0, !PT ;  /* 0xffffe00037267812 */ /* 0x000fe400078ec0ff */
[----:B------:R-:W-:Y:S02]  /*af80*/  LOP3.LUT R87, R87, 0xfefffff8, RZ, 0xc0, !PT ;  /* 0xfefffff857577812 */ /* 0x000fe400078ec0ff */
[----:B------:R-:W-:Y:S02]  /*af90*/  LOP3.LUT R39, R48, 0xffffe000, RZ, 0xc0, !PT ;  /* 0xffffe00030277812 */ /* 0x000fe400078ec0ff */
[----:B------:R-:W-:Y:S01]  /*afa0*/  LOP3.LUT R40, R49, 0xffffe000, RZ, 0xc0, !PT ;  /* 0xffffe00031287812 */ /* 0x000fe200078ec0ff */
[----:B-1----:R1:W-:Y:S01]  /*afb0*/  SYNCS.ARRIVE.TRANS64.RED.A1T0 RZ, [R87+URZ], RZ ;  /* 0x000000ff57ff79a7 */ /* 0x0023e200081004ff */
[----:B------:R-:W-:Y:S02]  /*afc0*/  LOP3.LUT R41, R50, 0xffffe000, RZ, 0xc0, !PT ;  /* 0xffffe00032297812 */ /* 0x000fe400078ec0ff */
[----:B------:R-:W-:Y:S02]  /*afd0*/  LOP3.LUT R42, R51, 0xffffe000, RZ, 0xc0, !PT ;  /* 0xffffe000332a7812 */ /* 0x000fe400078ec0ff */
[----:B------:R-:W-:Y:S02]  /*afe0*/  LOP3.LUT R43, R44, 0xffffe000, RZ, 0xc0, !PT ;  /* 0xffffe0002c2b7812 */ /* 0x000fe400078ec0ff */
[----:B------:R-:W-:Y:S02]  /*aff0*/  LOP3.LUT R44, R45, 0xffffe000, RZ, 0xc0, !PT ;  /* 0xffffe0002d2c7812 */ /* 0x000fe400078ec0ff */
[----:B------:R-:W-:Y:S02]  /*b000*/  LOP3.LUT R45, R46, 0xffffe000, RZ, 0xc0, !PT ;  /* 0xffffe0002e2d7812 */ /* 0x000fe400078ec0ff */
[----:B------:R-:W-:Y:S01]  /*b010*/  LOP3.LUT R46, R47, 0xffffe000, RZ, 0xc0, !PT ;  /* 0xffffe0002f2e7812 */ /* 0x000fe200078ec0ff */
[C---:B------:R-:W-:Y:S01]  /*b020*/  FMUL R4, R32.reuse, R4 ;  /* 0x0000000420047220 */ /* 0x040fe20000400000 */
[C---:B------:R-:W-:Y:S01]  /*b030*/  FMUL R5, R32.reuse, R5 ;  /* 0x0000000520057220 */ /* 0x040fe20000400000 */
[C---:B------:R-:W-:Y:S01]  /*b040*/  FMUL R6, R32.reuse, R6 ;  /* 0x0000000620067220 */ /* 0x040fe20000400000 */
[C---:B------:R-:W-:Y:S01]  /*b050*/  FMUL R7, R32.reuse, R7 ;  /* 0x0000000720077220 */ /* 0x040fe20000400000 */
[C---:B------:R-:W-:Y:S01]  /*b060*/  FFMA R4, R35.reuse, R0, R4 ;  /* 0x0000000023047223 */ /* 0x040fe20000000004 */
[C---:B------:R-:W-:Y:S01]  /*b070*/  FFMA R5, R35.reuse, R2, R5 ;  /* 0x0000000223057223 */ /* 0x040fe20000000005 */
[C---:B------:R-:W-:Y:S01]  /*b080*/  FFMA R6, R35.reuse, R3, R6 ;  /* 0x0000000323067223 */ /* 0x040fe20000000006 */
[C---:B------:R-:W-:Y:S01]  /*b090*/  FFMA R7, R35.reuse, R20, R7 ;  /* 0x0000001423077223 */ /* 0x040fe20000000007 */
[C---:B------:R-:W-:Y:S01]  /*b0a0*/  FMUL R8, R32.reuse, R8 ;  /* 0x0000000820087220 */ /* 0x040fe20000400000 */
        /* <DEDUP_REMOVED lines=9> */
[----:B------:R-:W-:Y:S01]  /*b140*/  F2FP.TF32.F32.PACK_B R7, R7 ;  /* 0x00000007ff07723e */ /* 0x000fe200024050ff */
[C---:B------:R-:W-:Y:S01]  /*b150*/  FFMA R11, R35.reuse, R38, R11 ;  /* 0x00000026230b7223 */ /* 0x040fe2000000000b */
[C---:B------:R-:W-:Y:S01]  /*b160*/  FMUL R12, R32.reuse, R12 ;  /* 0x0000000c200c7220 */ /* 0x040fe20000400000 */
[----:B------:R-:W-:Y:S01]  /*b170*/  F2FP.TF32.F32.PACK_B R8, R8 ;  /* 0x00000008ff08723e */ /* 0x000fe200024050ff */
[C---:B------:R-:W-:Y:S01]  /*b180*/  FMUL R13, R32.reuse, R13 ;  /* 0x0000000d200d7220 */ /* 0x040fe20000400000 */
[----:B------:R1:W-:Y:S01]  /*b190*/  STS.128 [R79+0x6000], R4 ;  /* 0x006000044f007388 */ /* 0x0003e20000000c00 */
        /* <DEDUP_REMOVED lines=8> */
[C---:B------:R-:W-:Y:S01]  /*b220*/  FFMA R15, R35.reuse, R42, R15 ;  /* 0x0000002a230f7223 */ /* 0x040fe2000000000f */
[C---:B------:R-:W-:Y:S01]  /*b230*/  FMUL R16, R32.reuse, R16 ;  /* 0x0000001020107220 */ /* 0x040fe20000400000 */
[----:B------:R-:W-:Y:S01]  /*b240*/  F2FP.TF32.F32.PACK_B R12, R12 ;  /* 0x0000000cff0c723e */ /* 0x000fe200024050ff */
[----:B------:R1:W-:Y:S01]  /*b250*/  STS.128 [R78+0x6010], R8 ;  /* 0x006010084e007388 */ /* 0x0003e20000000c00 */
[C---:B------:R-:W-:Y:S01]  /*b260*/  FMUL R17, R32.reuse, R17 ;  /* 0x0000001120117220 */ /* 0x040fe20000400000 */
[C---:B------:R-:W-:Y:S01]  /*b270*/  FMUL R18, R32.reuse, R18 ;  /* 0x0000001220127220 */ /* 0x040fe20000400000 */
[----:B------:R-:W-:Y:S01]  /*b280*/  FMUL R19, R32, R19 ;  /* 0x0000001320137220 */ /* 0x000fe20000400000 */
[----:B------:R-:W-:Y:S01]  /*b290*/  F2FP.TF32.F32.PACK_B R13, R13 ;  /* 0x0000000dff0d723e */ /* 0x000fe200024050ff */
[C---:B------:R-:W-:Y:S01]  /*b2a0*/  FFMA R16, R35.reuse, R43, R16 ;  /* 0x0000002b23107223 */ /* 0x040fe20000000010 */
[----:B------:R-:W-:Y:S01]  /*b2b0*/  F2FP.TF32.F32.PACK_B R14, R14 ;  /* 0x0000000eff0e723e */ /* 0x000fe200024050ff */
[C---:B------:R-:W-:Y:S01]  /*b2c0*/  FFMA R17, R35.reuse, R44, R17 ;  /* 0x0000002c23117223 */ /* 0x040fe20000000011 */
[----:B------:R-:W-:Y:S01]  /*b2d0*/  F2FP.TF32.F32.PACK_B R15, R15 ;  /* 0x0000000fff0f723e */ /* 0x000fe200024050ff */
[C---:B------:R-:W-:Y:S01]  /*b2e0*/  FFMA R18, R35.reuse, R45, R18 ;  /* 0x0000002d23127223 */ /* 0x040fe20000000012 */
[----:B------:R-:W-:Y:S01]  /*b2f0*/  FFMA R19, R35, R46, R19 ;  /* 0x0000002e23137223 */ /* 0x000fe20000000013 */
[----:B------:R-:W-:Y:S02]  /*b300*/  F2FP.TF32.F32.PACK_B R16, R16 ;  /* 0x00000010ff10723e */ /* 0x000fe400024050ff */
[----:B------:R1:W-:Y:S01]  /*b310*/  STS.128 [R77+0x6020], R12 ;  /* 0x0060200c4d007388 */ /* 0x0003e20000000c00 */
[----:B------:R-:W-:Y:S02]  /*b320*/  F2FP.TF32.F32.PACK_B R17, R17 ;  /* 0x00000011ff11723e */ /* 0x000fe400024050ff */
        /* <DEDUP_REMOVED lines=20> */
.L_x_182:
[----:B------:R-:W-:Y:S05]  /*b470*/  BSYNC.RECONVERGENT B0 ;  /* 0x0000000000007941 */ /* 0x000fea0003800200 */
.L_x_181:
[----:B------:R-:W-:Y:S01]  /*b480*/  BAR.SYNC.DEFER_BLOCKING 0x1, 0x80 ;  /* 0x0042000000007b1d */ /* 0x000fe20000010000 */
[----:B------:R-:W-:Y:S01]  /*b490*/  UISETP.NE.AND UP0, UPT, UR49, -0x8, UPT ;  /* 0xfffffff83100788c */ /* 0x000fe2000bf05270 */
[----:B------:R-:W-:Y:S08]  /*b4a0*/  IADD3 R0, PT, PT, R30, 0x1, RZ ;  /* 0x000000011e007810 */ /* 0x000ff00007ffe0ff */
[----:B------:R-:W-:Y:S05]  /*b4b0*/  BRA.U !UP0, `(.L_x_183) ;  /* 0x0000000108287547 */ /* 0x000fea000b800000 */
[----:B------:R-:W-:Y:S01]  /*b4c0*/  ISETP.NE.AND P0, PT, R86, RZ, PT ;  /* 0x000000ff5600720c */ /* 0x000fe20003f05270 */
[----:B------:R-:W-:Y:S01]  /*b4d0*/  IMAD.U32 R3, RZ, RZ, UR51 ;  /* 0x00000033ff037e24 */ /* 0x000fe2000f8e00ff */
[----:B------:R-:W-:Y:S01]  /*b4e0*/  UIADD3 UR51, UPT, UPT, UR51, 0x1, URZ ;  /* 0x0000000133337890 */ /* 0x000fe2000fffe0ff */
[----:B------:R-:W-:Y:S03]  /*b4f0*/  IMAD.U32 R2, RZ, RZ, UR37 ;  /* 0x00000025ff027e24 */ /* 0x000fe6000f8e00ff */
[----:B------:R-:W-:Y:S04]  /*b500*/  UISETP.NE.AND UP0, UPT, UR51, 0x4, UPT ;  /* 0x000000043300788c */ /* 0x000fe8000bf05270 */
[----:B------:R-:W-:Y:S03]  /*b510*/  USEL UR51, UR51, URZ, UP0 ;  /* 0x000000ff33337287 */ /* 0x000fe60008000000 */
[----:B------:R-:W-:Y:S05]  /*b520*/  @P0 LEA R3, R3, UR48, 0x3 ;  /* 0x0000003003030c11 */ /* 0x000fea000f8e18ff */
[----:B------:R-:W-:Y:S05]  /*b530*/  @P0 VIADD R3, R3, 0xa0 ;  /* 0x000000a003030836 */ /* 0x000fea0000000000 */
[----:B------:R-:W-:Y:S04]  /*b540*/  @P0 PRMT R2, R2, 0x654, R3 ;  /* 0x0000065402020816 */ /* 0x000fe80000000003 */
[----:B------:R2:W-:Y:S03]  /*b550*/  @P0 SYNCS.ARRIVE.TRANS64.RED.A1T0 RZ, [R2+URZ], RZ ;  /* 0x000000ff02ff09a7 */ /* 0x0005e600081004ff */
.L_x_183:
[----:B------:R-:W-:Y:S01]  /*b560*/  ISETP.NE.AND P2, PT, R82, RZ, PT ;  /* 0x000000ff5200720c */ /* 0x000fe20003f45270 */
[----:B------:R-:W-:Y:S01]  /*b570*/  UIADD3 UR49, UPT, UPT, UR49, 0x8, URZ ;  /* 0x0000000831317890 */ /* 0x000fe2000fffe0ff */
[----:B------:R-:W-:Y:S01]  /*b580*/  ISETP.NE.AND P0, PT, R84, 0x2, PT ;  /* 0x000000025400780c */ /* 0x000fe20003f05270 */
[----:B------:R-:W-:Y:S01]  /*b590*/  IMAD.IADD R20, R29, 0x1, R66 ;  /* 0x000000011d147824 */ /* 0x000fe200078e0242 */
[----:B------:R-:W-:Y:S01]  /*b5a0*/  ISETP.NE.AND P1, PT, R0, 0x4, PT ;  /* 0x000000040000780c */ /* 0x000fe20003f25270 */
[----:B------:R-:W-:Y:S01]  /*b5b0*/  IMAD.IADD R21, R31, 0x1, R68 ;  /* 0x000000011f157824 */ /* 0x000fe200078e0244 */
[----:B--2---:R-:W-:Y:S02]  /*b5c0*/  SEL R2, RZ, 0x1, P0 ;  /* 0x00000001ff027807 */ /* 0x004fe40000000000 */
[----:B------:R-:W-:Y:S02]  /*b5d0*/  SEL R3, RZ, 0x1, P1 ;  /* 0x00000001ff037807 */ /* 0x000fe40000800000 */
[----:B------:R-:W-:Y:S02]  /*b5e0*/  LOP3.LUT R75, R75, R2, RZ, 0x3c, !PT ;  /* 0x000000024b4b7212 */ /* 0x000fe400078e3cff */
[----:B------:R-:W-:Y:S02]  /*b5f0*/  LOP3.LUT R76, R76, R3, RZ, 0x3c, !PT ;  /* 0x000000034c4c7212 */ /* 0x000fe400078e3cff */
[----:B------:R-:W-:Y:S02]  /*b600*/  @P2 R2UR UR36, R74 ;  /* 0x000000004a2422ca */ /* 0x000fe400000e0000 */
[----:B------:R-:W-:Y:S02]  /*b610*/  SEL R84, R84, RZ, P0 ;  /* 0x000000ff54547207 */ /* 0x000fe40000000000 */
[----:B------:R-:W-:Y:S01]  /*b620*/  SEL R30, R0, RZ, P1 ;  /* 0x000000ff001e7207 */ /* 0x000fe20000800000 */
[----:B------:R-:W-:Y:S10]  /*b630*/  @P2 BRA `(.L_x_184) ;  /* 0xffffffa400ac2947 */ /* 0x000ff4000383ffff */
[----:B------:R-:W-:-:S09]  /*b640*/  UISETP.NE.AND UP0, UPT, UR50, URZ, UPT ;  /* 0x000000ff3200728c */ /* 0x000fd2000bf05270 */
[----:B------:R-:W-:Y:S05]  /*b650*/  BRA.U !UP0, `(.L_x_185) ;  /* 0x0000000108487547 */ /* 0x000fea000b800000 */
[----:B------:R-:W2:Y:S02]  /*b660*/  LDCU.64 UR4, c[0x0][0x890] ;  /* 0x00011200ff0477ac */ /* 0x000ea40008000a00 */
[----:B--2---:R-:W-:-:S04]  /*b670*/  UISETP.NE.U32.AND UP0, UPT, UR4, URZ, UPT ;  /* 0x000000ff0400728c */ /* 0x004fc8000bf05070 */
[----:B------:R-:W-:-:S09]  /*b680*/  UISETP.NE.AND.EX UP0, UPT, UR5, URZ, UPT, UP0 ;  /* 0x000000ff0500728c */ /* 0x000fd2000bf05300 */
[----:B------:R-:W-:Y:S05]  /*b690*/  BRA.U UP0, `(.L_x_186) ;  /* 0x00000001000c7547 */ /* 0x000fea000b800000 */
[----:B------:R-:W-:-:S13]  /*b6a0*/  FSETP.NEU.AND P0, PT, R35, RZ, PT ;  /* 0x000000ff2300720b */ /* 0x000fda0003f0d000 */
[----:B------:R-:W-:Y:S05]  /*b6b0*/  @!P0 EXIT ;  /* 0x000000000000894d */ /* 0x000fea0003800000 */
[----:B------:R-:W-:Y:S05]  /*b6c0*/  BRA `(.L_x_185) ;  /* 0x00000000002c7947 */ /* 0x000fea0003800000 */
.L_x_186:
[----:B------:R-:W-:Y:S01]  /*b6d0*/  ISETP.NE.AND P0, PT, R83, RZ, PT ;  /* 0x000000ff5300720c */ /* 0x000fe20003f05270 */
[----:B------:R-:W-:-:S12]  /*b6e0*/  BSSY.RECONVERGENT B0, `(.L_x_185) ;  /* 0x0000009000007945 */ /* 0x000fd80003800200 */
[----:B------:R-:W-:Y:S05]  /*b6f0*/  @P0 BRA `(.L_x_187) ;  /* 0x0000000000140947 */ /* 0x000fea0003800000 */
[----:B------:R-:W2:Y:S02]  /*b700*/  LDCU.64 UR4, c[0x0][0x888] ;  /* 0x00011100ff0477ac */ /* 0x000ea40008000a00 */
[----:B--2---:R-:W-:-:S04]  /*b710*/  ISETP.NE.U32.AND P0, PT, RZ, UR4, PT ;  /* 0x00000004ff007c0c */ /* 0x004fc8000bf05070 */
[----:B------:R-:W-:-:S13]  /*b720*/  ISETP.NE.AND.EX P0, PT, RZ, UR5, PT, P0 ;  /* 0x00000005ff007c0c */ /* 0x000fda000bf05300 */
[----:B------:R-:W-:Y:S05]  /*b730*/  @!P0 EXIT ;  /* 0x000000000000894d */ /* 0x000fea0003800000 */
[----:B------:R-:W-:Y:S05]  /*b740*/  BRA `(.L_x_188) ;  /* 0x0000000000087947 */ /* 0x000fea0003800000 */
.L_x_187:
[----:B------:R-:W-:-:S13]  /*b750*/  FSETP.NEU.AND P0, PT, R35, RZ, PT ;  /* 0x000000ff2300720b */ /* 0x000fda0003f0d000 */
[----:B------:R-:W-:Y:S05]  /*b760*/  @!P0 EXIT ;  /* 0x000000000000894d */ /* 0x000fea0003800000 */
.L_x_188:
[----:B------:R-:W-:Y:S05]  /*b770*/  BSYNC.RECONVERGENT B0 ;  /* 0x0000000000007941 */ /* 0x000fea0003800200 */
.L_x_185:
[----:B------:R-:W-:Y:S01]  /*b780*/  ULEA UR4, UR51, UR48, 0x3 ;  /* 0x0000003033047291 */ /* 0x000fe2000f8e18ff */
[----:B------:R-:W-:-:S04]  /*b790*/  DEPBAR.LE SB0, 0x0 ;  /* 0x000080000000791a */ /* 0x000fc80000000000 */
[----:B------:R-:W-:-:S04]  /*b7a0*/  UIADD3 UR4, UPT, UPT, UR4, 0xa0, URZ ;  /* 0x000000a004047890 */ /* 0x000fc8000fffe0ff */
[----:B------:R-:W-:-:S09]  /*b7b0*/  UPRMT UR4, UR37, 0x654, UR4 ;  /* 0x0000065425047896 */ /* 0x000fd20008000004 */
[----:B------:R-:W-:Y:S01]  /*b7c0*/  SYNCS.ARRIVE.TRANS64.RED.A1T0 RZ, [UR4], RZ ;  /* 0x000000ffffff79a7 */ /* 0x000fe20008100404 */
[----:B------:R-:W-:Y:S05]  /*b7d0*/  EXIT ;  /* 0x000000000000794d */ /* 0x000fea0003800000 */
.L_x_24:
[----:B--2---:R2:W4:Y:S02]  /*b7e0*/  SYNCS.PHASECHK.TRANS64.TRYWAIT P0, [R3+URZ+0x140], R2 ;  /* 0x00014002030075a7 */ /* 0x00452400080011ff */
[----:B----4-:R-:W-:Y:S05]  /*b7f0*/  @!P0 NANOSLEEP.SYNCS 0x989680 ;  /* 0x009896800000895d */ /* 0x010fea0003900000 */
[----:B------:R-:W4:Y:S02]  /*b800*/  @!P0 SYNCS.PHASECHK.TRANS64 P0, [R3+URZ+0x140], R2 ;  /* 0x00014002030085a7 */ /* 0x000f2400080010ff */
[----:B----4-:R-:W-:Y:S05]  /*b810*/  @!P0 BRA `(.L_x_24) ;  /* 0xfffffffc00f08947 */ /* 0x010fea000383ffff */
[----:B------:R-:W-:Y:S05]  /*b820*/  BRA `(.L_x_189) ;  /* 0xffffff60001c7947 */ /* 0x000fea000383ffff */
.L_x_27:
[----:B-1----:R-:W-:-:S07]  /*b830*/  MOV R2, UR33 ;  /* 0x0000002100027c02 */ /* 0x002fce0008000f00 */
.L_x_190:
[----:B-1----:R1:W2:Y:S02]  /*b840*/  SYNCS.PHASECHK.TRANS64.TRYWAIT P0, [R2+URZ+0x40], R5 ;  /* 0x00004005020075a7 */ /* 0x0022a400080011ff */
[----:B--2---:R-:W-:Y:S05]  /*b850*/  @!P0 NANOSLEEP.SYNCS 0x989680 ;  /* 0x009896800000895d */ /* 0x004fea0003900000 */
[----:B------:R-:W2:Y:S02]  /*b860*/  @!P0 SYNCS.PHASECHK.TRANS64 P0, [R2+URZ+0x40], R5 ;  /* 0x00004005020085a7 */ /* 0x000ea400080010ff */
[----:B--2---:R-:W-:Y:S05]  /*b870*/  @!P0 BRA `(.L_x_190) ;  /* 0xfffffffc00f08947 */ /* 0x004fea000383ffff */
[----:B------:R-:W-:Y:S05]  /*b880*/  BRA `(.L_x_26) ;  /* 0xffffff6000847947 */ /* 0x000fea000383ffff */
.L_x_34:
[----:B-1----:R-:W-:-:S07]  /*b890*/  MOV R2, UR17 ;  /* 0x0000001100027c02 */ /* 0x002fce0008000f00 */
.L_x_191:
[----:B-1----:R1:W2:Y:S02]  /*b8a0*/  SYNCS.PHASECHK.TRANS64.TRYWAIT P0, [R2+URZ+0x40], R5 ;  /* 0x00004005020075a7 */ /* 0x0022a400080011ff */
[----:B--2---:R-:W-:Y:S05]  /*b8b0*/  @!P0 NANOSLEEP.SYNCS 0x989680 ;  /* 0x009896800000895d */ /* 0x004fea0003900000 */
[----:B------:R-:W2:Y:S02]  /*b8c0*/  @!P0 SYNCS.PHASECHK.TRANS64 P0, [R2+URZ+0x40], R5 ;  /* 0x00004005020085a7 */ /* 0x000ea400080010ff */
[----:B--2---:R-:W-:Y:S05]  /*b8d0*/  @!P0 BRA `(.L_x_191) ;  /* 0xfffffffc00f08947 */ /* 0x004fea000383ffff */
[----:B------:R-:W-:Y:S05]  /*b8e0*/  BRA `(.L_x_33) ;  /* 0xffffff6400407947 */ /* 0x000fea000383ffff */
.L_x_39:
[----:B-1----:R1:W2:Y:S02]  /*b8f0*/  SYNCS.PHASECHK.TRANS64.TRYWAIT P0, [R2+URZ+0xd0], R3 ;  /* 0x0000d003020075a7 */ /* 0x0022a400080011ff */
[----:B--2---:R-:W-:Y:S05]  /*b900*/  @!P0 NANOSLEEP.SYNCS 0x989680 ;  /* 0x009896800000895d */ /* 0x004fea0003900000 */
[----:B------:R-:W2:Y:S02]  /*b910*/  @!P0 SYNCS.PHASECHK.TRANS64 P0, [R2+URZ+0xd0], R3 ;  /* 0x0000d003020085a7 */ /* 0x000ea400080010ff */
[----:B--2---:R-:W-:Y:S05]  /*b920*/  @!P0 BRA `(.L_x_39) ;  /* 0xfffffffc00f08947 */ /* 0x004fea000383ffff */
[----:B------:R-:W-:Y:S05]  /*b930*/  BRA `(.L_x_192) ;  /* 0xffffff6400e47947 */ /* 0x000fea000383ffff */
.L_x_43:
[----:B---3--:R-:W-:-:S07]  /*b940*/  MOV R0, UR4 ;  /* 0x0000000400007c02 */ /* 0x008fce0008000f00 */
.L_x_193:
[----:B-1----:R1:W2:Y:S02]  /*b950*/  SYNCS.PHASECHK.TRANS64.TRYWAIT P0, [R0+URZ], R3 ;  /* 0x00000003000075a7 */ /* 0x0022a400080011ff */
[----:B--2---:R-:W-:Y:S05]  /*b960*/  @!P0 NANOSLEEP.SYNCS 0x989680 ;  /* 0x009896800000895d */ /* 0x004fea0003900000 */
[----:B------:R-:W2:Y:S02]  /*b970*/  @!P0 SYNCS.PHASECHK.TRANS64 P0, [R0+URZ], R3 ;  /* 0x00000003000085a7 */ /* 0x000ea400080010ff */
[----:B--2---:R-:W-:Y:S05]  /*b980*/  @!P0 BRA `(.L_x_193) ;  /* 0xfffffffc00f08947 */ /* 0x004fea000383ffff */
[----:B------:R-:W-:Y:S05]  /*b990*/  BRA `(.L_x_194) ;  /* 0xffffff6c00547947 */ /* 0x000fea000383ffff */
.L_x_44:
[----:B---3--:R-:W-:-:S07]  /*b9a0*/  MOV R0, UR4 ;  /* 0x0000000400007c02 */ /* 0x008fce0008000f00 */
.L_x_195:
[----:B-1----:R1:W2:Y:S02]  /*b9b0*/  SYNCS.PHASECHK.TRANS64.TRYWAIT P0, [R0+URZ], R3 ;  /* 0x00000003000075a7 */ /* 0x0022a400080011ff */
[----:B--2---:R-:W-:Y:S05]  /*b9c0*/  @!P0 NANOSLEEP.SYNCS 0x989680 ;  /* 0x009896800000895d */ /* 0x004fea0003900000 */
[----:B------:R-:W2:Y:S02]  /*b9d0*/  @!P0 SYNCS.PHASECHK.TRANS64 P0, [R0+URZ], R3 ;  /* 0x00000003000085a7 */ /* 0x000ea400080010ff */
[----:B--2---:R-:W-:Y:S05]  /*b9e0*/  @!P0 BRA `(.L_x_195) ;  /* 0xfffffffc00f08947 */ /* 0x004fea000383ffff */
[----:B------:R-:W-:Y:S05]  /*b9f0*/  BRA `(.L_x_196) ;  /* 0xffffff6c00607947 */ /* 0x000fea000383ffff */
.L_x_45:
[----:B---3--:R-:W-:-:S07]  /*ba00*/  MOV R0, UR4 ;  /* 0x0000000400007c02 */ /* 0x008fce0008000f00 */
.L_x_197:
[----:B-1----:R1:W2:Y:S02]  /*ba10*/  SYNCS.PHASECHK.TRANS64.TRYWAIT P0, [R0+URZ], R3 ;  /* 0x00000003000075a7 */ /* 0x0022a400080011ff */
[----:B--2---:R-:W-:Y:S05]  /*ba20*/  @!P0 NANOSLEEP.SYNCS 0x989680 ;  /* 0x009896800000895d */ /* 0x004fea0003900000 */
[----:B------:R-:W2:Y:S02]  /*ba30*/  @!P0 SYNCS.PHASECHK.TRANS64 P0, [R0+URZ], R3 ;  /* 0x00000003000085a7 */ /* 0x000ea400080010ff */
[----:B--2---:R-:W-:Y:S05]  /*ba40*/  @!P0 BRA `(.L_x_197) ;  /* 0xfffffffc00f08947 */ /* 0x004fea000383ffff */
[----:B------:R-:W-:Y:S05]  /*ba50*/  BRA `(.L_x_198) ;  /* 0xffffff6c006c7947 */ /* 0x000fea000383ffff */
.L_x_46:
[----:B---3--:R-:W-:-:S07]  /*ba60*/  MOV R0, UR4 ;  /* 0x0000000400007c02 */ /* 0x008fce0008000f00 */
.L_x_199:
[----:B-1----:R1:W2:Y:S02]  /*ba70*/  SYNCS.PHASECHK.TRANS64.TRYWAIT P0, [R0+URZ], R3 ;  /* 0x00000003000075a7 */ /* 0x0022a400080011ff */
[----:B--2---:R-:W-:Y:S05]  /*ba80*/  @!P0 NANOSLEEP.SYNCS 0x989680 ;  /* 0x009896800000895d */ /* 0x004fea0003900000 */
[----:B------:R-:W2:Y:S02]  /*ba90*/  @!P0 SYNCS.PHASECHK.TRANS64 P0, [R0+URZ], R3 ;  /* 0x00000003000085a7 */ /* 0x000ea400080010ff */
[----:B--2---:R-:W-:Y:S05]  /*baa0*/  @!P0 BRA `(.L_x_199) ;  /* 0xfffffffc00f08947 */ /* 0x004fea000383ffff */
[----:B------:R-:W-:Y:S05]  /*bab0*/  BRA `(.L_x_200) ;  /* 0xffffff6c00787947 */ /* 0x000fea000383ffff */
.L_x_47:
[----:B---3--:R-:W-:-:S07]  /*bac0*/  MOV R0, UR4 ;  /* 0x0000000400007c02 */ /* 0x008fce0008000f00 */
.L_x_201:
[----:B-1----:R1:W2:Y:S02]  /*bad0*/  SYNCS.PHASECHK.TRANS64.TRYWAIT P0, [R0+URZ], R3 ;  /* 0x00000003000075a7 */ /* 0x0022a400080011ff */
[----:B--2---:R-:W-:Y:S05]  /*bae0*/  @!P0 NANOSLEEP.SYNCS 0x989680 ;  /* 0x009896800000895d */ /* 0x004fea0003900000 */
[----:B------:R-:W2:Y:S02]  /*baf0*/  @!P0 SYNCS.PHASECHK.TRANS64 P0, [R0+URZ], R3 ;  /* 0x00000003000085a7 */ /* 0x000ea400080010ff */
[----:B--2---:R-:W-:Y:S05]  /*bb00*/  @!P0 BRA `(.L_x_201) ;  /* 0xfffffffc00f08947 */ /* 0x004fea000383ffff */
[----:B------:R-:W-:Y:S05]  /*bb10*/  BRA `(.L_x_202) ;  /* 0xffffff6c00847947 */ /* 0x000fea000383ffff */
.L_x_48:
[----:B---3--:R-:W-:-:S07]  /*bb20*/  MOV R0, UR4 ;  /* 0x0000000400007c02 */ /* 0x008fce0008000f00 */
.L_x_203:
[----:B-1----:R1:W2:Y:S02]  /*bb30*/  SYNCS.PHASECHK.TRANS64.TRYWAIT P0, [R0+URZ], R3 ;  /* 0x00000003000075a7 */ /* 0x0022a400080011ff */
[----:B--2---:R-:W-:Y:S05]  /*bb40*/  @!P0 NANOSLEEP.SYNCS 0x989680 ;  /* 0x009896800000895d */ /* 0x004fea0003900000 */
[----:B------:R-:W2:Y:S02]  /*bb50*/  @!P0 SYNCS.PHASECHK.TRANS64 P0, [R0+URZ], R3 ;  /* 0x00000003000085a7 */ /* 0x000ea400080010ff */
[----:B--2---:R-:W-:Y:S05]  /*bb60*/  @!P0 BRA `(.L_x_203) ;  /* 0xfffffffc00f08947 */ /* 0x004fea000383ffff */
[----:B------:R-:W-:Y:S05]  /*bb70*/  BRA `(.L_x_204) ;  /* 0xffffff6c00907947 */ /* 0x000fea000383ffff */
.L_x_49:
[----:B---3--:R-:W-:-:S07]  /*bb80*/  MOV R0, UR4 ;  /* 0x0000000400007c02 */ /* 0x008fce0008000f00 */
.L_x_205:
[----:B-1----:R1:W2:Y:S02]  /*bb90*/  SYNCS.PHASECHK.TRANS64.TRYWAIT P0, [R0+URZ], R3 ;  /* 0x00000003000075a7 */ /* 0x0022a400080011ff */
[----:B--2---:R-:W-:Y:S05]  /*bba0*/  @!P0 NANOSLEEP.SYNCS 0x989680 ;  /* 0x009896800000895d */ /* 0x004fea0003900000 */
[----:B------:R-:W2:Y:S02]  /*bbb0*/  @!P0 SYNCS.PHASECHK.TRANS64 P0, [R0+URZ], R3 ;  /* 0x00000003000085a7 */ /* 0x000ea400080010ff */
[----:B--2---:R-:W-:Y:S05]  /*bbc0*/  @!P0 BRA `(.L_x_205) ;  /* 0xfffffffc00f08947 */ /* 0x004fea000383ffff */
[----:B------:R-:W-:Y:S05]  /*bbd0*/  BRA `(.L_x_206) ;  /* 0xffffff6c009c7947 */ /* 0x000fea000383ffff */
.L_x_52:
[----:B-1----:R1:W2:Y:S02]  /*bbe0*/  SYNCS.PHASECHK.TRANS64.TRYWAIT P0, [R0+URZ+0x130], R5 ;  /* 0x00013005000075a7 */ /* 0x0022a400080011ff */
[----:B--2---:R-:W-:Y:S05]  /*bbf0*/  @!P0 NANOSLEEP.SYNCS 0x989680 ;  /* 0x009896800000895d */ /* 0x004fea0003900000 */
[----:B------:R-:W2:Y:S02]  /*bc00*/  @!P0 SYNCS.PHASECHK.TRANS64 P0, [R0+URZ+0x130], R5 ;  /* 0x00013005000085a7 */ /* 0x000ea400080010ff */
[----:B--2---:R-:W-:Y:S05]  /*bc10*/  @!P0 BRA `(.L_x_52) ;  /* 0xfffffffc00f08947 */ /* 0x004fea000383ffff */
[----:B------:R-:W-:Y:S05]  /*bc20*/  BRA `(.L_x_207) ;  /* 0xffffff6c00fc7947 */ /* 0x000fea000383ffff */
.L_x_53:
[----:B------:R-:W-:-:S07]  /*bc30*/  MOV R0, UR5 ;  /* 0x0000000500007c02 */ /* 0x000fce0008000f00 */
.L_x_208:
[----:B-1----:R1:W2:Y:S02]  /*bc40*/  SYNCS.PHASECHK.TRANS64.TRYWAIT P0, [R0+URZ+0xe0], R7 ;  /* 0x0000e007000075a7 */ /* 0x0022a400080011ff */
[----:B--2---:R-:W-:Y:S05]  /*bc50*/  @!P0 NANOSLEEP.SYNCS 0x989680 ;  /* 0x009896800000895d */ /* 0x004fea0003900000 */
[----:B------:R-:W2:Y:S02]  /*bc60*/  @!P0 SYNCS.PHASECHK.TRANS64 P0, [R0+URZ+0xe0], R7 ;  /* 0x0000e007000085a7 */ /* 0x000ea400080010ff */
[----:B--2---:R-:W-:Y:S05]  /*bc70*/  @!P0 BRA `(.L_x_208) ;  /* 0xfffffffc00f08947 */ /* 0x004fea000383ffff */
[----:B------:R-:W-:Y:S05]  /*bc80*/  BRA `(.L_x_209) ;  /* 0xffffff70000c7947 */ /* 0x000fea000383ffff */
.L_x_54:
[----:B-1----:R1:W2:Y:S02]  /*bc90*/  SYNCS.PHASECHK.TRANS64.TRYWAIT P1, [R0+URZ+0xd0], R5 ;  /* 0x0000d005000075a7 */ /* 0x0022a400080211ff */
[----:B--2---:R-:W-:Y:S05]  /*bca0*/  @!P1 NANOSLEEP.SYNCS 0x989680 ;  /* 0x009896800000995d */ /* 0x004fea0003900000 */
[----:B------:R-:W2:Y:S02]  /*bcb0*/  @!P1 SYNCS.PHASECHK.TRANS64 P1, [R0+URZ+0xd0], R5 ;  /* 0x0000d005000095a7 */ /* 0x000ea400080210ff */
[----:B--2---:R-:W-:Y:S05]  /*bcc0*/  @!P1 BRA `(.L_x_54) ;  /* 0xfffffffc00f09947 */ /* 0x004fea000383ffff */
[----:B------:R-:W-:Y:S05]  /*bcd0*/  BRA `(.L_x_210) ;  /* 0xffffff70003c7947 */ /* 0x000fea000383ffff */
.L_x_57:
[----:B------:R-:W-:-:S07]  /*bce0*/  MOV R0, UR5 ;  /* 0x0000000500007c02 */ /* 0x000fce0008000f00 */
.L_x_211:
[----:B-1----:R1:W2:Y:S02]  /*bcf0*/  SYNCS.PHASECHK.TRANS64.TRYWAIT P0, [R0+URZ+0xe0], R3 ;  /* 0x0000e003000075a7 */ /* 0x0022a400080011ff */
[----:B--2---:R-:W-:Y:S05]  /*bd00*/  @!P0 NANOSLEEP.SYNCS 0x989680 ;  /* 0x009896800000895d */ /* 0x004fea0003900000 */
[----:B------:R-:W2:Y:S02]  /*bd10*/  @!P0 SYNCS.PHASECHK.TRANS64 P0, [R0+URZ+0xe0], R3 ;  /* 0x0000e003000085a7 */ /* 0x000ea400080010ff */
[----:B--2---:R-:W-:Y:S05]  /*bd20*/  @!P0 BRA `(.L_x_211) ;  /* 0xfffffffc00f08947 */ /* 0x004fea000383ffff */
[----:B------:R-:W-:Y:S05]  /*bd30*/  BRA `(.L_x_56) ;  /* 0xffffff7000907947 */ /* 0x000fea000383ffff */
.L_x_66:
[----:B-1----:R-:W-:-:S04]  /*bd40*/  MOV R4, UR6 ;  /* 0x0000000600047c02 */ /* 0x002fc80008000f00 */
[----:B------:R1:W2:Y:S03]  /*bd50*/  SYNCS.PHASECHK.TRANS64.TRYWAIT P0, [R4+URZ+0x8], R5 ;  /* 0x00000805040075a7 */ /* 0x0002a600080011ff */
[----:B--2---:R-:W-:Y:S05]  /*bd60*/  @!P0 NANOSLEEP.SYNCS 0x989680 ;  /* 0x009896800000895d */ /* 0x004fea0003900000 */
[----:B------:R-:W2:Y:S02]  /*bd70*/  @!P0 SYNCS.PHASECHK.TRANS64 P0, [R4+URZ+0x8], R5 ;  /* 0x00000805040085a7 */ /* 0x000ea400080010ff */
[----:B--2---:R-:W-:Y:S05]  /*bd80*/  @!P0 BRA `(.L_x_66) ;  /* 0xfffffffc00ec8947 */ /* 0x004fea000383ffff */
[----:B------:R-:W-:Y:S05]  /*bd90*/  BRA `(.L_x_65) ;  /* 0xffffff7400447947 */ /* 0x000fea000383ffff */
.L_x_68:
[----:B------:R-:W-:Y:S01]  /*bda0*/  BSSY B0, `(.L_x_212) ;  /* 0x0000006000007945 */ /* 0x000fe20003800000 */
[----:B------:R-:W-:-:S07]  /*bdb0*/  MOV R15, 0xffffffff ;  /* 0xffffffff000f7802 */ /* 0x000fce0000000f00 */
[----:B-1---5:R-:W-:Y:S05]  /*bdc0*/  WARPSYNC.COLLECTIVE R15, `(.L_x_213) ;  /* 0x000000000f0c7348 */ /* 0x022fea0003c00000 */
[----:B------:R-:W-:Y:S02]  /*bdd0*/  ELECT P6, UR79, PT ;  /* 0x00000000004f782f */ /* 0x000fe400038c0000 */
[----:B------:R-:W-:Y:S01]  /*bde0*/  MOV R14, UR79 ;  /* 0x0000004f000e7c02 */ /* 0x000fe20008000f00 */
[----:B-1---5:R-:W-:Y:S10]  /*bdf0*/  ENDCOLLECTIVE ;  /* 0x000000000000791b */ /* 0x022ff40003800000 */
.L_x_213:
[----:B------:R-:W-:Y:S05]  /*be00*/  BSYNC B0 ;  /* 0x0000000000007941 */ /* 0x000fea0003800000 */
.L_x_212:
[----:B------:R-:W-:Y:S05]  /*be10*/  BRA `(.L_x_214) ;  /* 0xffffff7400747947 */ /* 0x000fea000383ffff */
.L_x_70:
[----:B-1----:R-:W-:-:S04]  /*be20*/  MOV R2, UR6 ;  /* 0x0000000600027c02 */ /* 0x002fc80008000f00 */
[----:B------:R1:W2:Y:S03]  /*be30*/  SYNCS.PHASECHK.TRANS64.TRYWAIT P0, [R2+URZ+0x8], R3 ;  /* 0x00000803020075a7 */ /* 0x0002a600080011ff */
[----:B--2---:R-:W-:Y:S05]  /*be40*/  @!P0 NANOSLEEP.SYNCS 0x989680 ;  /* 0x009896800000895d */ /* 0x004fea0003900000 */
[----:B------:R-:W2:Y:S02]  /*be50*/  @!P0 SYNCS.PHASECHK.TRANS64 P0, [R2+URZ+0x8], R3 ;  /* 0x00000803020085a7 */ /* 0x000ea400080010ff */
[----:B--2---:R-:W-:Y:S05]  /*be60*/  @!P0 BRA `(.L_x_70) ;  /* 0xfffffffc00ec8947 */ /* 0x004fea000383ffff */
[----:B------:R-:W-:Y:S05]  /*be70*/  BRA `(.L_x_69) ;  /* 0xffffff7400787947 */ /* 0x000fea000383ffff */
.L_x_71:
[----:B-1----:R1:W2:Y:S02]  /*be80*/  SYNCS.PHASECHK.TRANS64.TRYWAIT P0, [R0+URZ+0xd0], R5 ;  /* 0x0000d005000075a7 */ /* 0x0022a400080011ff */
[----:B--2---:R-:W-:Y:S05]  /*be90*/  @!P0 NANOSLEEP.SYNCS 0x989680 ;  /* 0x009896800000895d */ /* 0x004fea0003900000 */
[----:B------:R-:W2:Y:S02]  /*bea0*/  @!P0 SYNCS.PHASECHK.TRANS64 P0, [R0+URZ+0xd0], R5 ;  /* 0x0000d005000085a7 */ /* 0x000ea400080010ff */
[----:B--2---:R-:W-:Y:S05]  /*beb0*/  @!P0 BRA `(.L_x_71) ;  /* 0xfffffffc00f08947 */ /* 0x004fea000383ffff */
[----:B------:R-:W-:Y:S05]  /*bec0*/  BRA `(.L_x_215) ;  /* 0xffffff7800647947 */ /* 0x000fea000383ffff */
.L_x_73:
[----:B------:R-:W-:-:S07]  /*bed0*/  MOV R0, UR9 ;  /* 0x0000000900007c02 */ /* 0x000fce0008000f00 */
.L_x_216:
[----:B-1----:R1:W2:Y:S02]  /*bee0*/  SYNCS.PHASECHK.TRANS64.TRYWAIT P0, [R0+URZ+0x110], R5 ;  /* 0x00011005000075a7 */ /* 0x0022a400080011ff */
[----:B--2---:R-:W-:Y:S05]  /*bef0*/  @!P0 NANOSLEEP.SYNCS 0x989680 ;  /* 0x009896800000895d */ /* 0x004fea0003900000 */
[----:B------:R-:W2:Y:S02]  /*bf00*/  @!P0 SYNCS.PHASECHK.TRANS64 P0, [R0+URZ+0x110], R5 ;  /* 0x00011005000085a7 */ /* 0x000ea400080010ff */
[----:B--2---:R-:W-:Y:S05]  /*bf10*/  @!P0 BRA `(.L_x_216) ;  /* 0xfffffffc00f08947 */ /* 0x004fea000383ffff */
[----:B------:R-:W-:Y:S05]  /*bf20*/  BRA `(.L_x_217) ;  /* 0xffffff7800b07947 */ /* 0x000fea000383ffff */
.L_x_76:
[----:B------:R-:W-:Y:S07]  /*bf30*/  MOV R0, UR8 ;  /* 0x0000000800007c02 */ /* 0x000fee0008000f00 */
.L_x_218:
[----:B-1----:R1:W2:Y:S02]  /*bf40*/  SYNCS.PHASECHK.TRANS64.TRYWAIT P0, [R0+URZ], R5 ;  /* 0x00000005000075a7 */ /* 0x0022a400080011ff */
[----:B--2---:R-:W-:Y:S05]  /*bf50*/  @!P0 NANOSLEEP.SYNCS 0x989680 ;  /* 0x009896800000895d */ /* 0x004fea0003900000 */
[----:B------:R-:W2:Y:S02]  /*bf60*/  @!P0 SYNCS.PHASECHK.TRANS64 P0, [R0+URZ], R5 ;  /* 0x00000005000085a7 */ /* 0x000ea400080010ff */
[----:B--2---:R-:W-:Y:S05]  /*bf70*/  @!P0 BRA `(.L_x_218) ;  /* 0xfffffffc00f08947 */ /* 0x004fea000383ffff */
[----:B------:R-:W-:Y:S05]  /*bf80*/  BRA `(.L_x_75) ;  /* 0xffffff7800c47947 */ /* 0x000fea000383ffff */
.L_x_80:
[----:B-1----:R-:W-:-:S07]  /*bf90*/  MOV R0, UR8 ;  /* 0x0000000800007c02 */ /* 0x002fce0008000f00 */
.L_x_219:
[----:B-1----:R1:W2:Y:S02]  /*bfa0*/  SYNCS.PHASECHK.TRANS64.TRYWAIT P0, [R0+URZ], R3 ;  /* 0x00000003000075a7 */ /* 0x0022a400080011ff */
[----:B--2---:R-:W-:Y:S05]  /*bfb0*/  @!P0 NANOSLEEP.SYNCS 0x989680 ;  /* 0x009896800000895d */ /* 0x004fea0003900000 */
[----:B------:R-:W2:Y:S02]  /*bfc0*/  @!P0 SYNCS.PHASECHK.TRANS64 P0, [R0+URZ], R3 ;  /* 0x00000003000085a7 */ /* 0x000ea400080010ff */
[----:B--2---:R-:W-:Y:S05]  /*bfd0*/  @!P0 BRA `(.L_x_219) ;  /* 0xfffffffc00f08947 */ /* 0x004fea000383ffff */
[----:B------:R-:W-:Y:S05]  /*bfe0*/  BRA `(.L_x_220) ;  /* 0xffffff7c00b87947 */ /* 0x000fea000383ffff */
.L_x_81:
[----:B------:R-:W-:-:S07]  /*bff0*/  MOV R0, UR8 ;  /* 0x0000000800007c02 */ /* 0x000fce0008000f00 */
.L_x_221:
[----:B-1----:R1:W2:Y:S02]  /*c000*/  SYNCS.PHASECHK.TRANS64.TRYWAIT P0, [R0+URZ], R3 ;  /* 0x00000003000075a7 */ /* 0x0022a400080011ff */
[----:B--2---:R-:W-:Y:S05]  /*c010*/  @!P0 NANOSLEEP.SYNCS 0x989680 ;  /* 0x009896800000895d */ /* 0x004fea0003900000 */
[----:B------:R-:W2:Y:S02]  /*c020*/  @!P0 SYNCS.PHASECHK.TRANS64 P0, [R0+URZ], R3 ;  /* 0x00000003000085a7 */ /* 0x000ea400080010ff */
[----:B--2---:R-:W-:Y:S05]  /*c030*/  @!P0 BRA `(.L_x_221) ;  /* 0xfffffffc00f08947 */ /* 0x004fea000383ffff */
[----:B------:R-:W-:Y:S05]  /*c040*/  BRA `(.L_x_222) ;  /* 0xffffff7c00c47947 */ /* 0x000fea000383ffff */
.L_x_82:
[----:B------:R-:W-:-:S07]  /*c050*/  MOV R0, UR8 ;  /* 0x0000000800007c02 */ /* 0x000fce0008000f00 */
.L_x_223:
[----:B-1----:R1:W2:Y:S02]  /*c060*/  SYNCS.PHASECHK.TRANS64.TRYWAIT P0, [R0+URZ], R3 ;  /* 0x00000003000075a7 */ /* 0x0022a400080011ff */
[----:B--2---:R-:W-:Y:S05]  /*c070*/  @!P0 NANOSLEEP.SYNCS 0x989680 ;  /* 0x009896800000895d */ /* 0x004fea0003900000 */
[----:B------:R-:W2:Y:S02]  /*c080*/  @!P0 SYNCS.PHASECHK.TRANS64 P0, [R0+URZ], R3 ;  /* 0x00000003000085a7 */ /* 0x000ea400080010ff */
[----:B--2---:R-:W-:Y:S05]  /*c090*/  @!P0 BRA `(.L_x_223) ;  /* 0xfffffffc00f08947 */ /* 0x004fea000383ffff */
[----:B------:R-:W-:Y:S05]  /*c0a0*/  BRA `(.L_x_224) ;  /* 0xffffff7c00d07947 */ /* 0x000fea000383ffff */
.L_x_85:
[----:B------:R-:W-:-:S07]  /*c0b0*/  MOV R0, UR7 ;  /* 0x0000000700007c02 */ /* 0x000fce0008000f00 */
.L_x_225:
[----:B-1----:R1:W2:Y:S02]  /*c0c0*/  SYNCS.PHASECHK.TRANS64.TRYWAIT P1, [R0+URZ+0x150], R3 ;  /* 0x00015003000075a7 */ /* 0x0022a400080211ff */
[----:B--2---:R-:W-:Y:S05]  /*c0d0*/  @!P1 NANOSLEEP.SYNCS 0x989680 ;  /* 0x009896800000995d */ /* 0x004fea0003900000 */
[----:B------:R-:W2:Y:S02]  /*c0e0*/  @!P1 SYNCS.PHASECHK.TRANS64 P1, [R0+URZ+0x150], R3 ;  /* 0x00015003000095a7 */ /* 0x000ea400080210ff */
[----:B--2---:R-:W-:Y:S05]  /*c0f0*/  @!P1 BRA `(.L_x_225) ;  /* 0xfffffffc00f09947 */ /* 0x004fea000383ffff */
[----:B------:R-:W-:Y:S05]  /*c100*/  BRA `(.L_x_226) ;  /* 0xffffff80001c7947 */ /* 0x000fea000383ffff */
.L_x_90:
[----:B--2---:R2:W4:Y:S02]  /*c110*/  SYNCS.PHASECHK.TRANS64.TRYWAIT P0, [R0+URZ+0xd0], R3 ;  /* 0x0000d003000075a7 */ /* 0x00452400080011ff */
[----:B----4-:R-:W-:Y:S05]  /*c120*/  @!P0 NANOSLEEP.SYNCS 0x989680 ;  /* 0x009896800000895d */ /* 0x010fea0003900000 */
[----:B------:R-:W4:Y:S02]  /*c130*/  @!P0 SYNCS.PHASECHK.TRANS64 P0, [R0+URZ+0xd0], R3 ;  /* 0x0000d003000085a7 */ /* 0x000f2400080010ff */
[----:B----4-:R-:W-:Y:S05]  /*c140*/  @!P0 BRA `(.L_x_90) ;  /* 0xfffffffc00f08947 */ /* 0x010fea000383ffff */
[----:B------:R-:W-:Y:S05]  /*c150*/  BRA `(.L_x_227) ;  /* 0xffffff8400287947 */ /* 0x000fea000383ffff */
.L_x_93:
[----:B------:R-:W-:Y:S07]  /*c160*/  MOV R0, UR7 ;  /* 0x0000000700007c02 */ /* 0x000fee0008000f00 */
.L_x_228:
[----:B--2---:R2:W4:Y:S02]  /*c170*/  SYNCS.PHASECHK.TRANS64.TRYWAIT P0, [R0+URZ+0xc8], R3 ;  /* 0x0000c803000075a7 */ /* 0x00452400080011ff */
[----:B----4-:R-:W-:Y:S05]  /*c180*/  @!P0 NANOSLEEP.SYNCS 0x989680 ;  /* 0x009896800000895d */ /* 0x010fea0003900000 */
[----:B------:R-:W4:Y:S02]  /*c190*/  @!P0 SYNCS.PHASECHK.TRANS64 P0, [R0+URZ+0xc8], R3 ;  /* 0x0000c803000085a7 */ /* 0x000f2400080010ff */
[----:B----4-:R-:W-:Y:S05]  /*c1a0*/  @!P0 BRA `(.L_x_228) ;  /* 0xfffffffc00f08947 */ /* 0x010fea000383ffff */
[----:B------:R-:W-:Y:S05]  /*c1b0*/  BRA `(.L_x_92) ;  /* 0xffffff8800087947 */ /* 0x000fea000383ffff */
.L_x_96:
[----:B------:R-:W-:Y:S07]  /*c1c0*/  MOV R3, UR7 ;  /* 0x0000000700037c02 */ /* 0x000fee0008000f00 */
.L_x_229:
[----:B-1----:R1:W2:Y:S02]  /*c1d0*/  SYNCS.PHASECHK.TRANS64.TRYWAIT P0, [R3+URZ+0xa0], R12 ;  /* 0x0000a00c030075a7 */ /* 0x0022a400080011ff */
[----:B--2---:R-:W-:Y:S05]  /*c1e0*/  @!P0 NANOSLEEP.SYNCS 0x989680 ;  /* 0x009896800000895d */ /* 0x004fea0003900000 */
[----:B------:R-:W2:Y:S02]  /*c1f0*/  @!P0 SYNCS.PHASECHK.TRANS64 P0, [R3+URZ+0xa0], R12 ;  /* 0x0000a00c030085a7 */ /* 0x000ea400080010ff */
[----:B--2---:R-:W-:Y:S05]  /*c200*/  @!P0 BRA `(.L_x_229) ;  /* 0xfffffffc00f08947 */ /* 0x004fea000383ffff */
[----:B------:R-:W-:Y:S05]  /*c210*/  BRA `(.L_x_230) ;  /* 0xffffff8800847947 */ /* 0x000fea000383ffff */
.L_x_97:
[----:B-1----:R-:W-:Y:S07]  /*c220*/  MOV R3, UR7 ;  /* 0x0000000700037c02 */ /* 0x002fee0008000f00 */
.L_x_231:
[----:B-1----:R1:W2:Y:S02]  /*c230*/  SYNCS.PHASECHK.TRANS64.TRYWAIT P0, [R3+URZ+0xa8], R12 ;  /* 0x0000a80c030075a7 */ /* 0x0022a400080011ff */
[----:B--2---:R-:W-:Y:S05]  /*c240*/  @!P0 NANOSLEEP.SYNCS 0x989680 ;  /* 0x009896800000895d */ /* 0x004fea0003900000 */
[----:B------:R-:W2:Y:S02]  /*c250*/  @!P0 SYNCS.PHASECHK.TRANS64 P0, [R3+URZ+0xa8], R12 ;  /* 0x0000a80c030085a7 */ /* 0x000ea400080010ff */
[----:B--2---:R-:W-:Y:S05]  /*c260*/  @!P0 BRA `(.L_x_231) ;  /* 0xfffffffc00f08947 */ /* 0x004fea000383ffff */
[----:B------:R-:W-:Y:S05]  /*c270*/  BRA `(.L_x_232) ;  /* 0xffffff8800c47947 */ /* 0x000fea000383ffff */
.L_x_98:
[----:B-1----:R-:W-:Y:S07]  /*c280*/  MOV R3, UR7 ;  /* 0x0000000700037c02 */ /* 0x002fee0008000f00 */
.L_x_233:
[----:B-1----:R1:W2:Y:S02]  /*c290*/  SYNCS.PHASECHK.TRANS64.TRYWAIT P0, [R3+URZ+0xb0], R12 ;  /* 0x0000b00c030075a7 */ /* 0x0022a400080011ff */
[----:B--2---:R-:W-:Y:S05]  /*c2a0*/  @!P0 NANOSLEEP.SYNCS 0x989680 ;  /* 0x009896800000895d */ /* 0x004fea0003900000 */
[----:B------:R-:W2:Y:S02]  /*c2b0*/  @!P0 SYNCS.PHASECHK.TRANS64 P0, [R3+URZ+0xb0], R12 ;  /* 0x0000b00c030085a7 */ /* 0x000ea400080010ff */
[----:B--2---:R-:W-:Y:S05]  /*c2c0*/  @!P0 BRA `(.L_x_233) ;  /* 0xfffffffc00f08947 */ /* 0x004fea000383ffff */
[----:B------:R-:W-:Y:S05]  /*c2d0*/  BRA `(.L_x_234) ;  /* 0xffffff8c00087947 */ /* 0x000fea000383ffff */
.L_x_99:
[----:B-1----:R-:W-:Y:S07]  /*c2e0*/  MOV R3, UR7 ;  /* 0x0000000700037c02 */ /* 0x002fee0008000f00 */
.L_x_235:
[----:B-1----:R1:W2:Y:S02]  /*c2f0*/  SYNCS.PHASECHK.TRANS64.TRYWAIT P0, [R3+URZ+0xb8], R12 ;  /* 0x0000b80c030075a7 */ /* 0x0022a400080011ff */
[----:B--2---:R-:W-:Y:S05]  /*c300*/  @!P0 NANOSLEEP.SYNCS 0x989680 ;  /* 0x009896800000895d */ /* 0x004fea0003900000 */
[----:B------:R-:W2:Y:S02]  /*c310*/  @!P0 SYNCS.PHASECHK.TRANS64 P0, [R3+URZ+0xb8], R12 ;  /* 0x0000b80c030085a7 */ /* 0x000ea400080010ff */
[----:B--2---:R-:W-:Y:S05]  /*c320*/  @!P0 BRA `(.L_x_235) ;  /* 0xfffffffc00f08947 */ /* 0x004fea000383ffff */
[----:B------:R-:W-:Y:S05]  /*c330*/  BRA `(.L_x_236) ;  /* 0xffffff8c00507947 */ /* 0x000fea000383ffff */
.L_x_100:
[----:B-1----:R-:W-:Y:S07]  /*c340*/  MOV R3, UR7 ;  /* 0x0000000700037c02 */ /* 0x002fee0008000f00 */
.L_x_237:
[----:B-1----:R1:W2:Y:S02]  /*c350*/  SYNCS.PHASECHK.TRANS64.TRYWAIT P0, [R3+URZ+0xa0], R20 ;  /* 0x0000a014030075a7 */ /* 0x0022a400080011ff */
[----:B--2---:R-:W-:Y:S05]  /*c360*/  @!P0 NANOSLEEP.SYNCS 0x989680 ;  /* 0x009896800000895d */ /* 0x004fea0003900000 */
[----:B------:R-:W2:Y:S02]  /*c370*/  @!P0 SYNCS.PHASECHK.TRANS64 P0, [R3+URZ+0xa0], R20 ;  /* 0x0000a014030085a7 */ /* 0x000ea400080010ff */
[----:B--2---:R-:W-:Y:S05]  /*c380*/  @!P0 BRA `(.L_x_237) ;  /* 0xfffffffc00f08947 */ /* 0x004fea000383ffff */
[----:B------:R-:W-:Y:S05]  /*c390*/  BRA `(.L_x_238) ;  /* 0xffffff8c009c7947 */ /* 0x000fea000383ffff */
.L_x_101:
[----:B-1----:R-:W-:Y:S07]  /*c3a0*/  MOV R3, UR7 ;  /* 0x0000000700037c02 */ /* 0x002fee0008000f00 */
.L_x_239:
[----:B-1----:R1:W2:Y:S02]  /*c3b0*/  SYNCS.PHASECHK.TRANS64.TRYWAIT P0, [R3+URZ+0xa8], R20 ;  /* 0x0000a814030075a7 */ /* 0x0022a400080011ff */
[----:B--2---:R-:W-:Y:S05]  /*c3c0*/  @!P0 NANOSLEEP.SYNCS 0x989680 ;  /* 0x009896800000895d */ /* 0x004fea0003900000 */
[----:B------:R-:W2:Y:S02]  /*c3d0*/  @!P0 SYNCS.PHASECHK.TRANS64 P0, [R3+URZ+0xa8], R20 ;  /* 0x0000a814030085a7 */ /* 0x000ea400080010ff */
[----:B--2---:R-:W-:Y:S05]  /*c3e0*/  @!P0 BRA `(.L_x_239) ;  /* 0xfffffffc00f08947 */ /* 0x004fea000383ffff */
[----:B------:R-:W-:Y:S05]  /*c3f0*/  BRA `(.L_x_240) ;  /* 0xffffff8c00e47947 */ /* 0x000fea000383ffff */
.L_x_102:
[----:B-1----:R-:W-:Y:S07]  /*c400*/  MOV R3, UR7 ;  /* 0x0000000700037c02 */ /* 0x002fee0008000f00 */
.L_x_241:
[----:B-1----:R1:W2:Y:S02]  /*c410*/  SYNCS.PHASECHK.TRANS64.TRYWAIT P0, [R3+URZ+0xb0], R20 ;  /* 0x0000b014030075a7 */ /* 0x0022a400080011ff */
[----:B--2---:R-:W-:Y:S05]  /*c420*/  @!P0 NANOSLEEP.SYNCS 0x989680 ;  /* 0x009896800000895d */ /* 0x004fea0003900000 */
[----:B------:R-:W2:Y:S02]  /*c430*/  @!P0 SYNCS.PHASECHK.TRANS64 P0, [R3+URZ+0xb0], R20 ;  /* 0x0000b014030085a7 */ /* 0x000ea400080010ff */
[----:B--2---:R-:W-:Y:S05]  /*c440*/  @!P0 BRA `(.L_x_241) ;  /* 0xfffffffc00f08947 */ /* 0x004fea000383ffff */
[----:B------:R-:W-:Y:S05]  /*c450*/  BRA `(.L_x_242) ;  /* 0xffffff90002c7947 */ /* 0x000fea000383ffff */
.L_x_103:
[----:B------:R-:W-:Y:S07]  /*c460*/  MOV R3, UR7 ;  /* 0x0000000700037c02 */ /* 0x000fee0008000f00 */
.L_x_243:
[----:B-1----:R1:W2:Y:S02]  /*c470*/  SYNCS.PHASECHK.TRANS64.TRYWAIT P0, [R3+URZ+0xb8], R20 ;  /* 0x0000b814030075a7 */ /* 0x0022a400080011ff */
[----:B--2---:R-:W-:Y:S05]  /*c480*/  @!P0 NANOSLEEP.SYNCS 0x989680 ;  /* 0x009896800000895d */ /* 0x004fea0003900000 */
[----:B------:R-:W2:Y:S02]  /*c490*/  @!P0 SYNCS.PHASECHK.TRANS64 P0, [R3+URZ+0xb8], R20 ;  /* 0x0000b814030085a7 */ /* 0x000ea400080010ff */
[----:B--2---:R-:W-:Y:S05]  /*c4a0*/  @!P0 BRA `(.L_x_243) ;  /* 0xfffffffc00f08947 */ /* 0x004fea000383ffff */
[----:B------:R-:W-:Y:S05]  /*c4b0*/  BRA `(.L_x_244) ;  /* 0xffffff9000b47947 */ /* 0x000fea000383ffff */
.L_x_105:
[----:B------:R-:W-:-:S07]  /*c4c0*/  MOV R3, UR7 ;  /* 0x0000000700037c02 */ /* 0x000fce0008000f00 */
.L_x_245:
[----:B-1----:R1:W4:Y:S02]  /*c4d0*/  SYNCS.PHASECHK.TRANS64.TRYWAIT P0, [R3+URZ+0xa0], R12 ;  /* 0x0000a00c030075a7 */ /* 0x00232400080011ff */
[----:B----4-:R-:W-:Y:S05]  /*c4e0*/  @!P0 NANOSLEEP.SYNCS 0x989680 ;  /* 0x009896800000895d */ /* 0x010fea0003900000 */
[----:B------:R-:W4:Y:S02]  /*c4f0*/  @!P0 SYNCS.PHASECHK.TRANS64 P0, [R3+URZ+0xa0], R12 ;  /* 0x0000a00c030085a7 */ /* 0x000f2400080010ff */
[----:B----4-:R-:W-:Y:S05]  /*c500*/  @!P0 BRA `(.L_x_245) ;  /* 0xfffffffc00f08947 */ /* 0x010fea000383ffff */
[----:B------:R-:W-:Y:S05]  /*c510*/  BRA `(.L_x_246) ;  /* 0xffffff94001c7947 */ /* 0x000fea000383ffff */
.L_x_106:
[----:B-1----:R-:W-:-:S07]  /*c520*/  MOV R3, UR7 ;  /* 0x0000000700037c02 */ /* 0x002fce0008000f00 */
.L_x_247:
[----:B-1----:R1:W4:Y:S02]  /*c530*/  SYNCS.PHASECHK.TRANS64.TRYWAIT P0, [R3+URZ+0xa8], R12 ;  /* 0x0000a80c030075a7 */ /* 0x00232400080011ff */
[----:B----4-:R-:W-:Y:S05]  /*c540*/  @!P0 NANOSLEEP.SYNCS 0x989680 ;  /* 0x009896800000895d */ /* 0x010fea0003900000 */
[----:B------:R-:W4:Y:S02]  /*c550*/  @!P0 SYNCS.PHASECHK.TRANS64 P0, [R3+URZ+0xa8], R12 ;  /* 0x0000a80c030085a7 */ /* 0x000f2400080010ff */
[----:B----4-:R-:W-:Y:S05]  /*c560*/  @!P0 BRA `(.L_x_247) ;  /* 0xfffffffc00f08947 */ /* 0x010fea000383ffff */
[----:B------:R-:W-:Y:S05]  /*c570*/  BRA `(.L_x_248) ;  /* 0xffffff94000c7947 */ /* 0x000fea000383ffff */
.L_x_107:
[----:B-1----:R-:W-:-:S07]  /*c580*/  MOV R3, UR7 ;  /* 0x0000000700037c02 */ /* 0x002fce0008000f00 */
.L_x_249:
[----:B-1----:R1:W4:Y:S02]  /*c590*/  SYNCS.PHASECHK.TRANS64.TRYWAIT P0, [R3+URZ+0xb0], R12 ;  /* 0x0000b00c030075a7 */ /* 0x00232400080011ff */
[----:B----4-:R-:W-:Y:S05]  /*c5a0*/  @!P0 NANOSLEEP.SYNCS 0x989680 ;  /* 0x009896800000895d */ /* 0x010fea0003900000 */
[----:B------:R-:W4:Y:S02]  /*c5b0*/  @!P0 SYNCS.PHASECHK.TRANS64 P0, [R3+URZ+0xb0], R12 ;  /* 0x0000b00c030085a7 */ /* 0x000f2400080010ff */
[----:B----4-:R-:W-:Y:S05]  /*c5c0*/  @!P0 BRA `(.L_x_249) ;  /* 0xfffffffc00f08947 */ /* 0x010fea000383ffff */
[----:B------:R-:W-:Y:S05]  /*c5d0*/  BRA `(.L_x_250) ;  /* 0xffffff9400007947 */ /* 0x000fea000383ffff */
.L_x_109:
[----:B--2---:R2:W4:Y:S02]  /*c5e0*/  SYNCS.PHASECHK.TRANS64.TRYWAIT P0, [R0+URZ+0xd0], R3 ;  /* 0x0000d003000075a7 */ /* 0x00452400080011ff */
[----:B----4-:R-:W-:Y:S05]  /*c5f0*/  @!P0 NANOSLEEP.SYNCS 0x989680 ;  /* 0x009896800000895d */ /* 0x010fea0003900000 */
[----:B------:R-:W4:Y:S02]  /*c600*/  @!P0 SYNCS.PHASECHK.TRANS64 P0, [R0+URZ+0xd0], R3 ;  /* 0x0000d003000085a7 */ /* 0x000f2400080010ff */
[----:B----4-:R-:W-:Y:S05]  /*c610*/  @!P0 BRA `(.L_x_109) ;  /* 0xfffffffc00f08947 */ /* 0x010fea000383ffff */
[----:B------:R-:W-:Y:S05]  /*c620*/  BRA `(.L_x_251) ;  /* 0xffffff9400c47947 */ /* 0x000fea000383ffff */
.L_x_120:
[----:B-1----:R-:W-:Y:S04]  /*c630*/  MOV R2, UR48 ;  /* 0x0000003000027c02 */ /* 0x002fe80008000f00 */
[----:B------:R1:W3:Y:S03]  /*c640*/  SYNCS.PHASECHK.TRANS64.TRYWAIT P1, [R2+URZ+0x80], R3 ;  /* 0x00008003020075a7 */ /* 0x0002e600080211ff */
[----:B---3--:R-:W-:Y:S05]  /*c650*/  @!P1 NANOSLEEP.SYNCS 0x989680 ;  /* 0x009896800000995d */ /* 0x008fea0003900000 */
[----:B------:R-:W3:Y:S02]  /*c660*/  @!P1 SYNCS.PHASECHK.TRANS64 P1, [R2+URZ+0x80], R3 ;  /* 0x00008003020095a7 */ /* 0x000ee400080210ff */
[----:B---3--:R-:W-:Y:S05]  /*c670*/  @!P1 BRA `(.L_x_120) ;  /* 0xfffffffc00ec9947 */ /* 0x008fea000383ffff */
[----:B------:R-:W-:Y:S05]  /*c680*/  BRA `(.L_x_119) ;  /* 0xffffffa000cc7947 */ /* 0x000fea000383ffff */
.L_x_122:
[----:B-1----:R1:W4:Y:S02]  /*c690*/  SYNCS.PHASECHK.TRANS64.TRYWAIT P0, [R87+URZ+0xf0], R0 ;  /* 0x0000f000570075a7 */ /* 0x00232400080011ff */
[----:B----4-:R-:W-:Y:S05]  /*c6a0*/  @!P0 NANOSLEEP.SYNCS 0x989680 ;  /* 0x009896800000895d */ /* 0x010fea0003900000 */
[----:B------:R-:W4:Y:S02]  /*c6b0*/  @!P0 SYNCS.PHASECHK.TRANS64 P0, [R87+URZ+0xf0], R0 ;  /* 0x0000f000570085a7 */ /* 0x000f2400080010ff */
[----:B----4-:R-:W-:Y:S05]  /*c6c0*/  @!P0 BRA `(.L_x_122) ;  /* 0xfffffffc00f08947 */ /* 0x010fea000383ffff */
[----:B------:R-:W-:Y:S05]  /*c6d0*/  BRA `(.L_x_121) ;  /* 0xffffffa000f47947 */ /* 0x000fea000383ffff */
.L_x_131:
[----:B-1----:R1:W2:Y:S02]  /*c6e0*/  SYNCS.PHASECHK.TRANS64.TRYWAIT P0, [R3+URZ+0x80], R0 ;  /* 0x00008000030075a7 */ /* 0x0022a400080011ff */
[----:B--2---:R-:W-:Y:S05]  /*c6f0*/  @!P0 NANOSLEEP.SYNCS 0x989680 ;  /* 0x009896800000895d */ /* 0x004fea0003900000 */
[----:B------:R-:W2:Y:S02]  /*c700*/  @!P0 SYNCS.PHASECHK.TRANS64 P0, [R3+URZ+0x80], R0 ;  /* 0x00008000030085a7 */ /* 0x000ea400080010ff */
[----:B--2---:R-:W-:Y:S05]  /*c710*/  @!P0 BRA `(.L_x_131) ;  /* 0xfffffffc00f08947 */ /* 0x004fea000383ffff */
[----:B------:R-:W-:Y:S05]  /*c720*/  BRA `(.L_x_130) ;  /* 0xffffffac00107947 */ /* 0x000fea000383ffff */
.L_x_139:
[----:B-1----:R1:W2:Y:S02]  /*c730*/  SYNCS.PHASECHK.TRANS64.TRYWAIT P0, [R91+URZ+0x80], R6 ;  /* 0x000080065b0075a7 */ /* 0x0022a400080011ff */
[----:B--2---:R-:W-:Y:S05]  /*c740*/  @!P0 NANOSLEEP.SYNCS 0x989680 ;  /* 0x009896800000895d */ /* 0x004fea0003900000 */
[----:B------:R-:W2:Y:S02]  /*c750*/  @!P0 SYNCS.PHASECHK.TRANS64 P0, [R91+URZ+0x80], R6 ;  /* 0x000080065b0085a7 */ /* 0x000ea400080010ff */
[----:B--2---:R-:W-:Y:S05]  /*c760*/  @!P0 BRA `(.L_x_139) ;  /* 0xfffffffc00f08947 */ /* 0x004fea000383ffff */
[----:B------:R-:W-:Y:S05]  /*c770*/  BRA `(.L_x_138) ;  /* 0xffffffb400507947 */ /* 0x000fea000383ffff */
.L_x_147:
[----:B-1----:R1:W2:Y:S02]  /*c780*/  SYNCS.PHASECHK.TRANS64.TRYWAIT P0, [R91+URZ+0x80], R6 ;  /* 0x000080065b0075a7 */ /* 0x0022a400080011ff */
[----:B--2---:R-:W-:Y:S05]  /*c790*/  @!P0 NANOSLEEP.SYNCS 0x989680 ;  /* 0x009896800000895d */ /* 0x004fea0003900000 */
[----:B------:R-:W2:Y:S02]  /*c7a0*/  @!P0 SYNCS.PHASECHK.TRANS64 P0, [R91+URZ+0x80], R6 ;  /* 0x000080065b0085a7 */ /* 0x000ea400080010ff */
[----:B--2---:R-:W-:Y:S05]  /*c7b0*/  @!P0 BRA `(.L_x_147) ;  /* 0xfffffffc00f08947 */ /* 0x004fea000383ffff */
[----:B------:R-:W-:Y:S05]  /*c7c0*/  BRA `(.L_x_146) ;  /* 0xffffffbc00947947 */ /* 0x000fea000383ffff */
.L_x_155:
[----:B-1----:R1:W2:Y:S02]  /*c7d0*/  SYNCS.PHASECHK.TRANS64.TRYWAIT P0, [R92+URZ+0x80], R5 ;  /* 0x000080055c0075a7 */ /* 0x0022a400080011ff */
[----:B--2---:R-:W-:Y:S05]  /*c7e0*/  @!P0 NANOSLEEP.SYNCS 0x989680 ;  /* 0x009896800000895d */ /* 0x004fea0003900000 */
[----:B------:R-:W2:Y:S02]  /*c7f0*/  @!P0 SYNCS.PHASECHK.TRANS64 P0, [R92+URZ+0x80], R5 ;  /* 0x000080055c0085a7 */ /* 0x000ea400080010ff */
[----:B--2---:R-:W-:Y:S05]  /*c800*/  @!P0 BRA `(.L_x_155) ;  /* 0xfffffffc00f08947 */ /* 0x004fea000383ffff */
[----:B------:R-:W-:Y:S05]  /*c810*/  BRA `(.L_x_154) ;  /* 0xffffffc400e47947 */ /* 0x000fea000383ffff */
.L_x_163:
[----:B-1----:R1:W2:Y:S02]  /*c820*/  SYNCS.PHASECHK.TRANS64.TRYWAIT P0, [R92+URZ+0x80], R5 ;  /* 0x000080055c0075a7 */ /* 0x0022a400080011ff */
[----:B--2---:R-:W-:Y:S05]  /*c830*/  @!P0 NANOSLEEP.SYNCS 0x989680 ;  /* 0x009896800000895d */ /* 0x004fea0003900000 */
[----:B------:R-:W2:Y:S02]  /*c840*/  @!P0 SYNCS.PHASECHK.TRANS64 P0, [R92+URZ+0x80], R5 ;  /* 0x000080055c0085a7 */ /* 0x000ea400080010ff */
[----:B--2---:R-:W-:Y:S05]  /*c850*/  @!P0 BRA `(.L_x_163) ;  /* 0xfffffffc00f08947 */ /* 0x004fea000383ffff */
[----:B------:R-:W-:Y:S05]  /*c860*/  BRA `(.L_x_162) ;  /* 0xffffffd000447947 */ /* 0x000fea000383ffff */
.L_x_171:
[----:B-1----:R1:W2:Y:S02]  /*c870*/  SYNCS.PHASECHK.TRANS64.TRYWAIT P0, [R92+URZ+0x80], R5 ;  /* 0x000080055c0075a7 */ /* 0x0022a400080011ff */
[----:B--2---:R-:W-:Y:S05]  /*c880*/  @!P0 NANOSLEEP.SYNCS 0x989680 ;  /* 0x009896800000895d */ /* 0x004fea0003900000 */
[----:B------:R-:W2:Y:S02]  /*c890*/  @!P0 SYNCS.PHASECHK.TRANS64 P0, [R92+URZ+0x80], R5 ;  /* 0x000080055c0085a7 */ /* 0x000ea400080010ff */
[----:B--2---:R-:W-:Y:S05]  /*c8a0*/  @!P0 BRA `(.L_x_171) ;  /* 0xfffffffc00f08947 */ /* 0x004fea000383ffff */
[----:B------:R-:W-:Y:S05]  /*c8b0*/  BRA `(.L_x_170) ;  /* 0xffffffd800987947 */ /* 0x000fea000383ffff */
.L_x_179:
[----:B-1----:R1:W2:Y:S02]  /*c8c0*/  SYNCS.PHASECHK.TRANS64.TRYWAIT P0, [R92+URZ+0x80], R5 ;  /* 0x000080055c0075a7 */ /* 0x0022a400080011ff */
[----:B--2---:R-:W-:Y:S05]  /*c8d0*/  @!P0 NANOSLEEP.SYNCS 0x989680 ;  /* 0x009896800000895d */ /* 0x004fea0003900000 */
[----:B------:R-:W2:Y:S02]  /*c8e0*/  @!P0 SYNCS.PHASECHK.TRANS64 P0, [R92+URZ+0x80], R5 ;  /* 0x000080055c0085a7 */ /* 0x000ea400080010ff */
[----:B--2---:R-:W-:Y:S05]  /*c8f0*/  @!P0 BRA `(.L_x_179) ;  /* 0xfffffffc00f08947 */ /* 0x004fea000383ffff */
[----:B------:R-:W-:Y:S05]  /*c900*/  BRA `(.L_x_178) ;  /* 0xffffffe000ec7947 */ /* 0x000fea000383ffff */
        .weak           $__internal_0_$__cuda_sm10x_tcgen05_guardrail_trap_col_being_dealloced_not_returned_by_alloc
        .type           $__internal_0_$__cuda_sm10x_tcgen05_guardrail_trap_col_being_dealloced_not_returned_by_alloc,@function
        .size           $__internal_0_$__cuda_sm10x_tcgen05_guardrail_trap_col_being_dealloced_not_returned_by_alloc,($__internal_1_$__cuda_sm10x_tcgen05_guardrail_trap_phase_invalid_during_alloc - $__internal_0_$__cuda_sm10x_tcgen05_guardrail_trap_col_being_dealloced_not_returned_by_alloc)
$__internal_0_$__cuda_sm10x_tcgen05_guardrail_trap_col_being_dealloced_not_returned_by_alloc:
[----:B------:R-:W-:Y:S05]  /*c910*/  BPT.TRAP 0x1 ;  /* 0x000000040000795c */ /* 0x000fea0000300000 */
[----:B------:R-:W-:-:S04]  /*c920*/  HFMA2 R3, -RZ, RZ, 0, 0 ;  /* 0x00000000ff037431 */ /* 0x000fc800000001ff */
[----:B------:R-:W-:Y:S05]  /*c930*/  RET.REL.NODEC R2 `(_ZN7cutlass13device_kernelINS_4gemm6kernel13GemmUniversalIN4cute5tupleIJiiiiEEENS1_10collective13CollectiveMmaINS1_35MainloopSm100TmaUmmaWarpSpecializedILi8ELi2ELi4ENS5_IJNS4_1CILi2EEENSA_ILi1EEESC_EEEEENS5_IJNSA_ILi256EEENSA_ILi128EEENSA_ILi32EEEEEENS_10tfloat32_tENS5_IJlSC_lEEESJ_SK_NS4_8TiledMMAINS4_8MMA_AtomIJNS4_23SM100_MMA_TF32_2x1SM_SSISJ_SJ_fLi256ELi128ELNS4_4UMMA5MajorE0ELSP_0ELNSO_7ScaleInE0ELSQ_0EEEEEENS4_6LayoutINS5_IJSC_SC_SC_EEENS5_IJNSA_ILi0EEESV_SV_EEEEENS5_IJNS4_10UnderscoreESY_SY_EEEEENS4_18SM100_TMA_2SM_LOADENS4_14ComposedLayoutINS4_7SwizzleILi3ELi4ELi3EEENS4_18smem_ptr_flag_bitsILi32EEENST_INS5_IJNSA_ILi8EEESH_EEENS5_IJSH_SC_EEEEEEEvNS4_8identityES11_S1B_vS1C_EENS_8epilogue10collective18CollectiveEpilogueINS1E_23Sm100TmaWarpSpecializedILi4ELi2ELi16ELb1ELb0EEEJNS5_IJSG_SG_SH_EEENS5_IJNST_ISG_SC_EENST_INSA_ILi16EEESC_EEEEESJ_SK_SJ_SK_NS1E_6fusion15FusionCallbacksIS1I_NS1O_17LinearCombinationISJ_fSJ_fLNS_15FloatRoundStyleE2EEES1J_S1N_JEEENS4_5SM1004TMEM4LOAD26SM100_TMEM_LOAD_32dp32b16xENS4_13SM90_TMA_LOADENS12_INS13_ILi2ELi4ELi3EEES16_NST_INS5_IJS17_S1L_EEENS5_IJS1L_SC_EEEEEEENS4_39AutoVectorizingCopyWithAssumedAlignmentILi128EEENS4_14SM90_TMA_STOREES23_S25_S25_EEEvvEEEEvNT_6ParamsE) ;  /* 0xffffff3402b07950 */ /* 0x000fea0003c3ffff */
        .weak           $__internal_1_$__cuda_sm10x_tcgen05_guardrail_trap_phase_invalid_during_alloc
        .type           $__internal_1_$__cuda_sm10x_tcgen05_guardrail_trap_phase_invalid_during_alloc,@function
        .size           $__internal_1_$__cuda_sm10x_tcgen05_guardrail_trap_phase_invalid_during_alloc,($__internal_2_$__cuda_sm10x_tcgen05_guardrail_trap_unallocated_columns_being_dealloced - $__internal_1_$__cuda_sm10x_tcgen05_guardrail_trap_phase_invalid_during_alloc)
$__internal_1_$__cuda_sm10x_tcgen05_guardrail_trap_phase_invalid_during_alloc:
[----:B------:R-:W-:Y:S05]  /*c940*/  BPT.TRAP 0x1 ;  /* 0x000000040000795c */ /* 0x000fea0000300000 */
[----:B------:R-:W-:-:S04]  /*c950*/  MOV R3, 0x0 ;  /* 0x0000000000037802 */ /* 0x000fc80000000f00 */
[----:B------:R-:W-:Y:S05]  /*c960*/  RET.REL.NODEC R2 `(_ZN7cutlass13device_kernelINS_4gemm6kernel13GemmUniversalIN4cute5tupleIJiiiiEEENS1_10collective13CollectiveMmaINS1_35MainloopSm100TmaUmmaWarpSpecializedILi8ELi2ELi4ENS5_IJNS4_1CILi2EEENSA_ILi1EEESC_EEEEENS5_IJNSA_ILi256EEENSA_ILi128EEENSA_ILi32EEEEEENS_10tfloat32_tENS5_IJlSC_lEEESJ_SK_NS4_8TiledMMAINS4_8MMA_AtomIJNS4_23SM100_MMA_TF32_2x1SM_SSISJ_SJ_fLi256ELi128ELNS4_4UMMA5MajorE0ELSP_0ELNSO_7ScaleInE0ELSQ_0EEEEEENS4_6LayoutINS5_IJSC_SC_SC_EEENS5_IJNSA_ILi0EEESV_SV_EEEEENS5_IJNS4_10UnderscoreESY_SY_EEEEENS4_18SM100_TMA_2SM_LOADENS4_14ComposedLayoutINS4_7SwizzleILi3ELi4ELi3EEENS4_18smem_ptr_flag_bitsILi32EEENST_INS5_IJNSA_ILi8EEESH_EEENS5_IJSH_SC_EEEEEEEvNS4_8identityES11_S1B_vS1C_EENS_8epilogue10collective18CollectiveEpilogueINS1E_23Sm100TmaWarpSpecializedILi4ELi2ELi16ELb1ELb0EEEJNS5_IJSG_SG_SH_EEENS5_IJNST_ISG_SC_EENST_INSA_ILi16EEESC_EEEEESJ_SK_SJ_SK_NS1E_6fusion15FusionCallbacksIS1I_NS1O_17LinearCombinationISJ_fSJ_fLNS_15FloatRoundStyleE2EEES1J_S1N_JEEENS4_5SM1004TMEM4LOAD26SM100_TMEM_LOAD_32dp32b16xENS4_13SM90_TMA_LOADENS12_INS13_ILi2ELi4ELi3EEES16_NST_INS5_IJS17_S1L_EEENS5_IJS1L_SC_EEEEEEENS4_39AutoVectorizingCopyWithAssumedAlignmentILi128EEENS4_14SM90_TMA_STOREES23_S25_S25_EEEvvEEEEvNT_6ParamsE) ;  /* 0xffffff3402a47950 */ /* 0x000fea0003c3ffff */
        .weak           $__internal_2_$__cuda_sm10x_tcgen05_guardrail_trap_unallocated_columns_being_dealloced
        .type           $__internal_2_$__cuda_sm10x_tcgen05_guardrail_trap_unallocated_columns_being_dealloced,@function
        .size           $__internal_2_$__cuda_sm10x_tcgen05_guardrail_trap_unallocated_columns_being_dealloced,(.L_x_253 - $__internal_2_$__cuda_sm10x_tcgen05_guardrail_trap_unallocated_columns_being_dealloced)
$__internal_2_$__cuda_sm10x_tcgen05_guardrail_trap_unallocated_columns_being_dealloced:
[----:B------:R-:W-:Y:S05]  /*c970*/  BPT.TRAP 0x1 ;  /* 0x000000040000795c */ /* 0x000fea0000300000 */
[----:B------:R-:W-:-:S04]  /*c980*/  HFMA2 R3, -RZ, RZ, 0, 0 ;  /* 0x00000000ff037431 */ /* 0x000fc800000001ff */
[----:B------:R-:W-:Y:S05]  /*c990*/  RET.REL.NODEC R2 `(_ZN7cutlass13device_kernelINS_4gemm6kernel13GemmUniversalIN4cute5tupleIJiiiiEEENS1_10collective13CollectiveMmaINS1_35MainloopSm100TmaUmmaWarpSpecializedILi8ELi2ELi4ENS5_IJNS4_1CILi2EEENSA_ILi1EEESC_EEEEENS5_IJNSA_ILi256EEENSA_ILi128EEENSA_ILi32EEEEEENS_10tfloat32_tENS5_IJlSC_lEEESJ_SK_NS4_8TiledMMAINS4_8MMA_AtomIJNS4_23SM100_MMA_TF32_2x1SM_SSISJ_SJ_fLi256ELi128ELNS4_4UMMA5MajorE0ELSP_0ELNSO_7ScaleInE0ELSQ_0EEEEEENS4_6LayoutINS5_IJSC_SC_SC_EEENS5_IJNSA_ILi0EEESV_SV_EEEEENS5_IJNS4_10UnderscoreESY_SY_EEEEENS4_18SM100_TMA_2SM_LOADENS4_14ComposedLayoutINS4_7SwizzleILi3ELi4ELi3EEENS4_18smem_ptr_flag_bitsILi32EEENST_INS5_IJNSA_ILi8EEESH_EEENS5_IJSH_SC_EEEEEEEvNS4_8identityES11_S1B_vS1C_EENS_8epilogue10collective18CollectiveEpilogueINS1E_23Sm100TmaWarpSpecializedILi4ELi2ELi16ELb1ELb0EEEJNS5_IJSG_SG_SH_EEENS5_IJNST_ISG_SC_EENST_INSA_ILi16EEESC_EEEEESJ_SK_SJ_SK_NS1E_6fusion15FusionCallbacksIS1I_NS1O_17LinearCombinationISJ_fSJ_fLNS_15FloatRoundStyleE2EEES1J_S1N_JEEENS4_5SM1004TMEM4LOAD26SM100_TMEM_LOAD_32dp32b16xENS4_13SM90_TMA_LOADENS12_INS13_ILi2ELi4ELi3EEES16_NST_INS5_IJS17_S1L_EEENS5_IJS1L_SC_EEEEEEENS4_39AutoVectorizingCopyWithAssumedAlignmentILi128EEENS4_14SM90_TMA_STOREES23_S25_S25_EEEvvEEEEvNT_6ParamsE) ;  /* 0xffffff3402987950 */ /* 0x000fea0003c3ffff */
.L_x_252:
[----:B------:R-:W-:-:S00]  /*c9a0*/  BRA `(.L_x_252) ;  /* 0xfffffffc00fc7947 */ /* 0x000fc0000383ffff */
[----:B------:R-:W-:-:S00]  /*c9b0*/  NOP ;  /* 0x0000000000007918 */ /* 0x000fc00000000000 */
        /* <DEDUP_REMOVED lines=12> */
.L_x_253:


//--------------------- .nv.global.init           --------------------------
	.section	.nv.global.init,"aw",@progbits
.nv.global.init:
	.type		$str$27,@object
	.size		$str$27,($str$28 - $str$27)
$str$27:
        /*0000*/ 	.byte	0x28, 0x61, 0x64, 0x64, 0x72, 0x65, 0x73, 0x73, 0x20, 0x26, 0x20, 0x6d, 0x61, 0x73, 0x6b, 0x29
        /*0010*/ 	.byte	0x20, 0x3d, 0x3d, 0x20, 0x30, 0x00
	.type		$str$28,@object
	.size		$str$28,($str$26 - $str$28)
$str$28:
        /*0016*/ 	.byte	0x2f, 0x74, 0x6d, 0x70, 0x2f, 0x63, 0x75, 0x74, 0x6c, 0x61, 0x73, 0x73, 0x5f, 0x73, 0x77, 0x65
        /*0026*/ 	.byte	0x65, 0x70, 0x5f, 0x73, 0x72, 0x63, 0x2f, 0x69, 0x6e, 0x63, 0x6c, 0x75, 0x64, 0x65, 0x2f, 0x63
        /*0036*/ 	.byte	0x75, 0x74, 0x65, 0x2f, 0x70, 0x6f, 0x69, 0x6e, 0x74, 0x65, 0x72, 0x5f, 0x66, 0x6c, 0x61, 0x67
        /*0046*/ 	.byte	0x67, 0x65, 0x64, 0x2e, 0x68, 0x70, 0x70, 0x00
	.type		$str$26,@object
	.size		$str$26,($str$25 - $str$26)
$str$26:
        /*004e*/ 	.byte	0x2f, 0x74, 0x6d, 0x70, 0x2f, 0x63, 0x75, 0x74, 0x6c, 0x61, 0x73, 0x73, 0x5f, 0x73, 0x77, 0x65
        /*005e*/ 	.byte	0x65, 0x70, 0x5f, 0x73, 0x72, 0x63, 0x2f, 0x69, 0x6e, 0x63, 0x6c, 0x75, 0x64, 0x65, 0x2f, 0x63
        /*006e*/ 	.byte	0x75, 0x74, 0x65, 0x2f, 0x61, 0x74, 0x6f, 0x6d, 0x2f, 0x63, 0x6f, 0x70, 0x79, 0x5f, 0x74, 0x72
        /*007e*/ 	.byte	0x61, 0x69, 0x74, 0x73, 0x5f, 0x73, 0x6d, 0x31, 0x30, 0x30, 0x2e, 0x68, 0x70, 0x70, 0x00
	.type		$str$25,@object
	.size		$str$25,(__unnamed_1 - $str$25)
$str$25:
        /*008d*/ 	.byte	0x28, 0x28, 0x75, 0x69, 0x6e, 0x74, 0x33, 0x32, 0x5f, 0x74, 0x28, 0x74, 0x68, 0x72, 0x65, 0x61
        /*009d*/ 	.byte	0x64, 0x49, 0x64, 0x78, 0x2e, 0x78, 0x29, 0x20, 0x2f, 0x20, 0x33, 0x32, 0x29, 0x20, 0x25, 0x20
        /*00ad*/ 	.byte	0x34, 0x29, 0x20, 0x3d, 0x3d, 0x20, 0x28, 0x28, 0x28, 0x74, 0x6d, 0x65, 0x6d, 0x5f, 0x61, 0x64
        /*00bd*/ 	.byte	0x64, 0x72, 0x20, 0x3e, 0x3e, 0x20, 0x31, 0x36, 0x29, 0x20, 0x2f, 0x20, 0x33, 0x32, 0x29, 0x20
        /*00cd*/ 	.byte	0x25, 0x20, 0x34, 0x29, 0x00
	.type		__unnamed_1,@object
	.size		__unnamed_1,(__unnamed_2 - __unnamed_1)
__unnamed_1:
        /*00d2*/ 	.byte	0x61, 0x75, 0x74, 0x6f, 0x20, 0x63, 0x75, 0x74, 0x65, 0x3a, 0x3a, 0x61, 0x73, 0x5f, 0x70, 0x6f
        /* <DEDUP_REMOVED lines=24> */
        /*0262*/ 	.byte	0x32, 0x30, 0x34, 0x38, 0x3e, 0x3e, 0x3e, 0x3e, 0x5d, 0x00
	.type		__unnamed_2,@object
	.size		__unnamed_2,(.L_2 - __unnamed_2)
__unnamed_2:
        /* <DEDUP_REMOVED lines=42> */
        /*050c*/ 	.byte	0x3e, 0x5d, 0x00
.L_2:


//--------------------- .nv.shared._ZN7cutlass13device_kernelINS_4gemm6kernel13GemmUniversalIN4cute5tupleIJiiiiEEENS1_10collective13CollectiveMmaINS1_35MainloopSm100TmaUmmaWarpSpecializedILi8ELi2ELi4ENS5_IJNS4_1CILi2EEENSA_ILi1EEESC_EEEEENS5_IJNSA_ILi256EEENSA_ILi128EEENSA_ILi32EEEEEENS_10tfloat32_tENS5_IJlSC_lEEESJ_SK_NS4_8TiledMMAINS4_8MMA_AtomIJNS4_23SM100_MMA_TF32_2x1SM_SSISJ_SJ_fLi256ELi128ELNS4_4UMMA5MajorE0ELSP_0ELNSO_7ScaleInE0ELSQ_0EEEEEENS4_6LayoutINS5_IJSC_SC_SC_EEENS5_IJNSA_ILi0EEESV_SV_EEEEENS5_IJNS4_10UnderscoreESY_SY_EEEEENS4_18SM100_TMA_2SM_LOADENS4_14ComposedLayoutINS4_7SwizzleILi3ELi4ELi3EEENS4_18smem_ptr_flag_bitsILi32EEENST_INS5_IJNSA_ILi8EEESH_EEENS5_IJSH_SC_EEEEEEEvNS4_8identityES11_S1B_vS1C_EENS_8epilogue10collective18CollectiveEpilogueINS1E_23Sm100TmaWarpSpecializedILi4ELi2ELi16ELb1ELb0EEEJNS5_IJSG_SG_SH_EEENS5_IJNST_ISG_SC_EENST_INSA_ILi16EEESC_EEEEESJ_SK_SJ_SK_NS1E_6fusion15FusionCallbacksIS1I_NS1O_17LinearCombinationISJ_fSJ_fLNS_15FloatRoundStyleE2EEES1J_S1N_JEEENS4_5SM1004TMEM4LOAD26SM100_TMEM_LOAD_32dp32b16xENS4_13SM90_TMA_LOADENS12_INS13_ILi2ELi4ELi3EEES16_NST_INS5_IJS17_S1L_EEENS5_IJS1L_SC_EEEEEEENS4_39AutoVectorizingCopyWithAssumedAlignmentILi128EEENS4_14SM90_TMA_STOREES23_S25_S25_EEEvvEEEEvNT_6ParamsE --------------------------
	.section	.nv.shared._ZN7cutlass13device_kernelINS_4gemm6kernel13GemmUniversalIN4cute5tupleIJiiiiEEENS1_10collective13CollectiveMmaINS1_35MainloopSm100TmaUmmaWarpSpecializedILi8ELi2ELi4ENS5_IJNS4_1CILi2EEENSA_ILi1EEESC_EEEEENS5_IJNSA_ILi256EEENSA_ILi128EEENSA_ILi32EEEEEENS_10tfloat32_tENS5_IJlSC_lEEESJ_SK_NS4_8TiledMMAINS4_8MMA_AtomIJNS4_23SM100_MMA_TF32_2x1SM_SSISJ_SJ_fLi256ELi128ELNS4_4UMMA5MajorE0ELSP_0ELNSO_7ScaleInE0ELSQ_0EEEEEENS4_6LayoutINS5_IJSC_SC_SC_EEENS5_IJNSA_ILi0EEESV_SV_EEEEENS5_IJNS4_10UnderscoreESY_SY_EEEEENS4_18SM100_TMA_2SM_LOADENS4_14ComposedLayoutINS4_7SwizzleILi3ELi4ELi3EEENS4_18smem_ptr_flag_bitsILi32EEENST_INS5_IJNSA_ILi8EEESH_EEENS5_IJSH_SC_EEEEEEEvNS4_8identityES11_S1B_vS1C_EENS_8epilogue10collective18CollectiveEpilogueINS1E_23Sm100TmaWarpSpecializedILi4ELi2ELi16ELb1ELb0EEEJNS5_IJSG_SG_SH_EEENS5_IJNST_ISG_SC_EENST_INSA_ILi16EEESC_EEEEESJ_SK_SJ_SK_NS1E_6fusion15FusionCallbacksIS1I_NS1O_17LinearCombinationISJ_fSJ_fLNS_15FloatRoundStyleE2EEES1J_S1N_JEEENS4_5SM1004TMEM4LOAD26SM100_TMEM_LOAD_32dp32b16xENS4_13SM90_TMA_LOADENS12_INS13_ILi2ELi4ELi3EEES16_NST_INS5_IJS17_S1L_EEENS5_IJS1L_SC_EEEEEEENS4_39AutoVectorizingCopyWithAssumedAlignmentILi128EEENS4_14SM90_TMA_STOREES23_S25_S25_EEEvvEEEEvNT_6ParamsE,"aw",@nobits
	.sectionflags	@""
	.align	16
	.zero		1024


//--------------------- .nv.shared.reserved.0     --------------------------
	.section	.nv.shared.reserved.0,"aw",@nobits
	.weak		__nv_reservedSMEM_offset_0_alias
	.size		__nv_reservedSMEM_offset_0_alias, 0, 64
	.other		__nv_reservedSMEM_offset_0_alias,@"STO_CUDA_RESERVED_SHARED STV_DEFAULT"
__nv_reservedSMEM_offset_0_alias:
	.zero		0
.nv.shared.reserved.0:
	.zero		64
	.weak		__nv_reservedSMEM_tcgen05_partition
	.type		__nv_reservedSMEM_tcgen05_partition,@object
	.size		__nv_reservedSMEM_tcgen05_partition,(.L_0 - __nv_reservedSMEM_tcgen05_partition)
__nv_reservedSMEM_tcgen05_partition:
	.zero		32
.L_0:


//--------------------- .nv.global                --------------------------
	.section	.nv.global,"aw",@nobits
.nv.global:
	.type		_ZN40_INTERNAL_2c9d158e_4_k_cu_06b79e95_107674cute1_E,@object
	.size		_ZN40_INTERNAL_2c9d158e_4_k_cu_06b79e95_107674cute1_E,(_ZN40_INTERNAL_2c9d158e_4_k_cu_06b79e95_107674cuda3std3__45__cpo6cbeginE - _ZN40_INTERNAL_2c9d158e_4_k_cu_06b79e95_107674cute1_E)
_ZN40_INTERNAL_2c9d158e_4_k_cu_06b79e95_107674cute1_E:
	.zero		1
	.type		_ZN40_INTERNAL_2c9d158e_4_k_cu_06b79e95_107674cuda3std3__45__cpo6cbeginE,@object
	.size		_ZN40_INTERNAL_2c9d158e_4_k_cu_06b79e95_107674cuda3std3__45__cpo6cbeginE,(_ZN40_INTERNAL_2c9d158e_4_k_cu_06b79e95_107674cuda3std3__48in_placeE - _ZN40_INTERNAL_2c9d158e_4_k_cu_06b79e95_107674cuda3std3__45__cpo6cbeginE)
_ZN40_INTERNAL_2c9d158e_4_k_cu_06b79e95_107674cuda3std3__45__cpo6cbeginE:
	.zero		1
	.type		_ZN40_INTERNAL_2c9d158e_4_k_cu_06b79e95_107674cuda3std3__48in_placeE,@object
	.size		_ZN40_INTERNAL_2c9d158e_4_k_cu_06b79e95_107674cuda3std3__48in_placeE,(_ZN40_INTERNAL_2c9d158e_4_k_cu_06b79e95_107674cuda3std6ranges3__45__cpo9iter_moveE - _ZN40_INTERNAL_2c9d158e_4_k_cu_06b79e95_107674cuda3std3__48in_placeE)
_ZN40_INTERNAL_2c9d158e_4_k_cu_06b79e95_107674cuda3std3__48in_placeE:
	.zero		1
	.type		_ZN40_INTERNAL_2c9d158e_4_k_cu_06b79e95_107674cuda3std6ranges3__45__cpo9iter_moveE,@object
	.size		_ZN40_INTERNAL_2c9d158e_4_k_cu_06b79e95_107674cuda3std6ranges3__45__cpo9iter_moveE,(_ZN40_INTERNAL_2c9d158e_4_k_cu_06b79e95_107674cuda3std3__45__cpo5beginE - _ZN40_INTERNAL_2c9d158e_4_k_cu_06b79e95_107674cuda3std6ranges3__45__cpo9iter_moveE)
_ZN40_INTERNAL_2c9d158e_4_k_cu_06b79e95_107674cuda3std6ranges3__45__cpo9iter_moveE:
	.zero		1
	.type		_ZN40_INTERNAL_2c9d158e_4_k_cu_06b79e95_107674cuda3std3__45__cpo5beginE,@object
	.size		_ZN40_INTERNAL_2c9d158e_4_k_cu_06b79e95_107674cuda3std3__45__cpo5beginE,(_ZN40_INTERNAL_2c9d158e_4_k_cu_06b79e95_107674cuda3std3__442_GLOBAL__N__2c9d158e_4_k_cu_06b79e95_107676ignoreE - _ZN40_INTERNAL_2c9d158e_4_k_cu_06b79e95_107674cuda3std3__45__cpo5beginE)
_ZN40_INTERNAL_2c9d158e_4_k_cu_06b79e95_107674cuda3std3__45__cpo5beginE:
	.zero		1
	.type		_ZN40_INTERNAL_2c9d158e_4_k_cu_06b79e95_107674cuda3std3__442_GLOBAL__N__2c9d158e_4_k_cu_06b79e95_107676ignoreE,@object
	.size		_ZN40_INTERNAL_2c9d158e_4_k_cu_06b79e95_107674cuda3std3__442_GLOBAL__N__2c9d158e_4_k_cu_06b79e95_107676ignoreE,(_ZN40_INTERNAL_2c9d158e_4_k_cu_06b79e95_107674cute7productE - _ZN40_INTERNAL_2c9d158e_4_k_cu_06b79e95_107674cuda3std3__442_GLOBAL__N__2c9d158e_4_k_cu_06b79e95_107676ignoreE)
_ZN40_INTERNAL_2c9d158e_4_k_cu_06b79e95_107674cuda3std3__442_GLOBAL__N__2c9d158e_4_k_cu_06b79e95_107676ignoreE:
	.zero		1
	.type		_ZN40_INTERNAL_2c9d158e_4_k_cu_06b79e95_107674cute7productE,@object
	.size		_ZN40_INTERNAL_2c9d158e_4_k_cu_06b79e95_107674cute7productE,(_ZN40_INTERNAL_2c9d158e_4_k_cu_06b79e95_107674cuda3std3__45__cpo3endE - _ZN40_INTERNAL_2c9d158e_4_k_cu_06b79e95_107674cute7productE)
_ZN40_INTERNAL_2c9d158e_4_k_cu_06b79e95_107674cute7productE:
	.zero		1
	.type		_ZN40_INTERNAL_2c9d158e_4_k_cu_06b79e95_107674cuda3std3__45__cpo3endE,@object
	.size		_ZN40_INTERNAL_2c9d158e_4_k_cu_06b79e95_107674cuda3std3__45__cpo3endE,(_ZN40_INTERNAL_2c9d158e_4_k_cu_06b79e95_107674cuda3std3__419piecewise_constructE - _ZN40_INTERNAL_2c9d158e_4_k_cu_06b79e95_107674cuda3std3__45__cpo3endE)
_ZN40_INTERNAL_2c9d158e_4_k_cu_06b79e95_107674cuda3std3__45__cpo3endE:
	.zero		1
	.type		_ZN40_INTERNAL_2c9d158e_4_k_cu_06b79e95_107674cuda3std3__419piecewise_constructE,@object
	.size		_ZN40_INTERNAL_2c9d158e_4_k_cu_06b79e95_107674cuda3std3__419piecewise_constructE,(_ZN40_INTERNAL_2c9d158e_4_k_cu_06b79e95_107674cuda3std3__45__cpo4cendE - _ZN40_INTERNAL_2c9d158e_4_k_cu_06b79e95_107674cuda3std3__419piecewise_constructE)
_ZN40_INTERNAL_2c9d158e_4_k_cu_06b79e95_107674cuda3std3__419piecewise_constructE:
	.zero		1
	.type		_ZN40_INTERNAL_2c9d158e_4_k_cu_06b79e95_107674cuda3std3__45__cpo4cendE,@object
	.size		_ZN40_INTERNAL_2c9d158e_4_k_cu_06b79e95_107674cuda3std3__45__cpo4cendE,(_ZN40_INTERNAL_2c9d158e_4_k_cu_06b79e95_107674cuda3std6ranges3__45__cpo4swapE - _ZN40_INTERNAL_2c9d158e_4_k_cu_06b79e95_107674cuda3std3__45__cpo4cendE)
_ZN40_INTERNAL_2c9d158e_4_k_cu_06b79e95_107674cuda3std3__45__cpo4cendE:
	.zero		1
	.type		_ZN40_INTERNAL_2c9d158e_4_k_cu_06b79e95_107674cuda3std6ranges3__45__cpo4swapE,@object
	.size		_ZN40_INTERNAL_2c9d158e_4_k_cu_06b79e95_107674cuda3std6ranges3__45__cpo4swapE,(.L_10 - _ZN40_INTERNAL_2c9d158e_4_k_cu_06b79e95_107674cuda3std6ranges3__45__cpo4swapE)
_ZN40_INTERNAL_2c9d158e_4_k_cu_06b79e95_107674cuda3std6ranges3__45__cpo4swapE:
	.zero		1
.L_10:


//--------------------- .nv.constant0._ZN7cutlass13device_kernelINS_4gemm6kernel13GemmUniversalIN4cute5tupleIJiiiiEEENS1_10collective13CollectiveMmaINS1_35MainloopSm100TmaUmmaWarpSpecializedILi8ELi2ELi4ENS5_IJNS4_1CILi2EEENSA_ILi1EEESC_EEEEENS5_IJNSA_ILi256EEENSA_ILi128EEENSA_ILi32EEEEEENS_10tfloat32_tENS5_IJlSC_lEEESJ_SK_NS4_8TiledMMAINS4_8MMA_AtomIJNS4_23SM100_MMA_TF32_2x1SM_SSISJ_SJ_fLi256ELi128ELNS4_4UMMA5MajorE0ELSP_0ELNSO_7ScaleInE0ELSQ_0EEEEEENS4_6LayoutINS5_IJSC_SC_SC_EEENS5_IJNSA_ILi0EEESV_SV_EEEEENS5_IJNS4_10UnderscoreESY_SY_EEEEENS4_18SM100_TMA_2SM_LOADENS4_14ComposedLayoutINS4_7SwizzleILi3ELi4ELi3EEENS4_18smem_ptr_flag_bitsILi32EEENST_INS5_IJNSA_ILi8EEESH_EEENS5_IJSH_SC_EEEEEEEvNS4_8identityES11_S1B_vS1C_EENS_8epilogue10collective18CollectiveEpilogueINS1E_23Sm100TmaWarpSpecializedILi4ELi2ELi16ELb1ELb0EEEJNS5_IJSG_SG_SH_EEENS5_IJNST_ISG_SC_EENST_INSA_ILi16EEESC_EEEEESJ_SK_SJ_SK_NS1E_6fusion15FusionCallbacksIS1I_NS1O_17LinearCombinationISJ_fSJ_fLNS_15FloatRoundStyleE2EEES1J_S1N_JEEENS4_5SM1004TMEM4LOAD26SM100_TMEM_LOAD_32dp32b16xENS4_13SM90_TMA_LOADENS12_INS13_ILi2ELi4ELi3EEES16_NST_INS5_IJS17_S1L_EEENS5_IJS1L_SC_EEEEEEENS4_39AutoVectorizingCopyWithAssumedAlignmentILi128EEENS4_14SM90_TMA_STOREES23_S25_S25_EEEvvEEEEvNT_6ParamsE --------------------------
	.section	.nv.constant0._ZN7cutlass13device_kernelINS_4gemm6kernel13GemmUniversalIN4cute5tupleIJiiiiEEENS1_10collective13CollectiveMmaINS1_35MainloopSm100TmaUmmaWarpSpecializedILi8ELi2ELi4ENS5_IJNS4_1CILi2EEENSA_ILi1EEESC_EEEEENS5_IJNSA_ILi256EEENSA_ILi128EEENSA_ILi32EEEEEENS_10tfloat32_tENS5_IJlSC_lEEESJ_SK_NS4_8TiledMMAINS4_8MMA_AtomIJNS4_23SM100_MMA_TF32_2x1SM_SSISJ_SJ_fLi256ELi128ELNS4_4UMMA5MajorE0ELSP_0ELNSO_7ScaleInE0ELSQ_0EEEEEENS4_6LayoutINS5_IJSC_SC_SC_EEENS5_IJNSA_ILi0EEESV_SV_EEEEENS5_IJNS4_10UnderscoreESY_SY_EEEEENS4_18SM100_TMA_2SM_LOADENS4_14ComposedLayoutINS4_7SwizzleILi3ELi4ELi3EEENS4_18smem_ptr_flag_bitsILi32EEENST_INS5_IJNSA_ILi8EEESH_EEENS5_IJSH_SC_EEEEEEEvNS4_8identityES11_S1B_vS1C_EENS_8epilogue10collective18CollectiveEpilogueINS1E_23Sm100TmaWarpSpecializedILi4ELi2ELi16ELb1ELb0EEEJNS5_IJSG_SG_SH_EEENS5_IJNST_ISG_SC_EENST_INSA_ILi16EEESC_EEEEESJ_SK_SJ_SK_NS1E_6fusion15FusionCallbacksIS1I_NS1O_17LinearCombinationISJ_fSJ_fLNS_15FloatRoundStyleE2EEES1J_S1N_JEEENS4_5SM1004TMEM4LOAD26SM100_TMEM_LOAD_32dp32b16xENS4_13SM90_TMA_LOADENS12_INS13_ILi2ELi4ELi3EEES16_NST_INS5_IJS17_S1L_EEENS5_IJS1L_SC_EEEEEEENS4_39AutoVectorizingCopyWithAssumedAlignmentILi128EEENS4_14SM90_TMA_STOREES23_S25_S25_EEEvvEEEEvNT_6ParamsE,"a",@progbits
	.sectionflags	@""
	.align	4
.nv.constant0._ZN7cutlass13device_kernelINS_4gemm6kernel13GemmUniversalIN4cute5tupleIJiiiiEEENS1_10collective13CollectiveMmaINS1_35MainloopSm100TmaUmmaWarpSpecializedILi8ELi2ELi4ENS5_IJNS4_1CILi2EEENSA_ILi1EEESC_EEEEENS5_IJNSA_ILi256EEENSA_ILi128EEENSA_ILi32EEEEEENS_10tfloat32_tENS5_IJlSC_lEEESJ_SK_NS4_8TiledMMAINS4_8MMA_AtomIJNS4_23SM100_MMA_TF32_2x1SM_SSISJ_SJ_fLi256ELi128ELNS4_4UMMA5MajorE0ELSP_0ELNSO_7ScaleInE0ELSQ_0EEEEEENS4_6LayoutINS5_IJSC_SC_SC_EEENS5_IJNSA_ILi0EEESV_SV_EEEEENS5_IJNS4_10UnderscoreESY_SY_EEEEENS4_18SM100_TMA_2SM_LOADENS4_14ComposedLayoutINS4_7SwizzleILi3ELi4ELi3EEENS4_18smem_ptr_flag_bitsILi32EEENST_INS5_IJNSA_ILi8EEESH_EEENS5_IJSH_SC_EEEEEEEvNS4_8identityES11_S1B_vS1C_EENS_8epilogue10collective18CollectiveEpilogueINS1E_23Sm100TmaWarpSpecializedILi4ELi2ELi16ELb1ELb0EEEJNS5_IJSG_SG_SH_EEENS5_IJNST_ISG_SC_EENST_INSA_ILi16EEESC_EEEEESJ_SK_SJ_SK_NS1E_6fusion15FusionCallbacksIS1I_NS1O_17LinearCombinationISJ_fSJ_fLNS_15FloatRoundStyleE2EEES1J_S1N_JEEENS4_5SM1004TMEM4LOAD26SM100_TMEM_LOAD_32dp32b16xENS4_13SM90_TMA_LOADENS12_INS13_ILi2ELi4ELi3EEES16_NST_INS5_IJS17_S1L_EEENS5_IJS1L_SC_EEEEEEENS4_39AutoVectorizingCopyWithAssumedAlignmentILi128EEENS4_14SM90_TMA_STOREES23_S25_S25_EEEvvEEEEvNT_6ParamsE:
	.zero		2944


//--------------------- SYMBOLS --------------------------

	.type		.nv.reservedSmem.offset0,@object
	.size		.nv.reservedSmem.offset0,0x4
	.type		.nv.reservedSmem.cap,@object
	.size		.nv.reservedSmem.cap,0x4
	.type		__assertfail,@function
